//
// Generated by NVIDIA NVVM Compiler
//
// Compiler Build ID: CL-36424714
// Cuda compilation tools, release 13.0, V13.0.88
// Based on NVVM 20.0.0
//

.version 9.0
.target sm_100
.address_size 64

	// .globl	_Z19convert_to_distancePfS_mm
.extern .shared .align 16 .b8 sdata[];

.visible .entry _Z19convert_to_distancePfS_mm(
	.param .u64 .ptr .align 1 _Z19convert_to_distancePfS_mm_param_0,
	.param .u64 .ptr .align 1 _Z19convert_to_distancePfS_mm_param_1,
	.param .u64 _Z19convert_to_distancePfS_mm_param_2,
	.param .u64 _Z19convert_to_distancePfS_mm_param_3
)
{
	.reg .pred 	%p<4>;
	.reg .b32 	%r<10>;
	.reg .b32 	%f<4>;
	.reg .b64 	%rd<14>;

	ld.param.u64 	%rd3, [_Z19convert_to_distancePfS_mm_param_0];
	ld.param.u64 	%rd4, [_Z19convert_to_distancePfS_mm_param_1];
	ld.param.u64 	%rd5, [_Z19convert_to_distancePfS_mm_param_2];
	ld.param.u64 	%rd6, [_Z19convert_to_distancePfS_mm_param_3];
	mov.u32 	%r1, %ctaid.x;
	mov.u32 	%r2, %ntid.x;
	mov.u32 	%r3, %tid.x;
	mad.lo.s32 	%r4, %r1, %r2, %r3;
	cvt.u64.u32 	%rd1, %r4;
	mov.u32 	%r5, %ctaid.y;
	mov.u32 	%r6, %ntid.y;
	mov.u32 	%r7, %tid.y;
	mad.lo.s32 	%r8, %r5, %r6, %r7;
	cvt.u64.u32 	%rd2, %r8;
	setp.le.u64 	%p1, %rd5, %rd1;
	setp.le.u64 	%p2, %rd6, %rd2;
	or.pred  	%p3, %p1, %p2;
	@%p3 bra 	$L__BB0_2;
	cvta.to.global.u64 	%rd8, %rd3;
	cvta.to.global.u64 	%rd9, %rd4;
	mad.lo.s64 	%rd10, %rd5, %rd2, %rd1;
	shl.b64 	%rd11, %rd10, 2;
	add.s64 	%rd12, %rd8, %rd11;
	ld.global.f32 	%f1, [%rd12];
	mov.f32 	%f2, 0f3F800000;
	sub.f32 	%f3, %f2, %f1;
	add.s64 	%rd13, %rd9, %rd11;
	st.global.f32 	[%rd13], %f3;
$L__BB0_2:
	ret;

}
	// .globl	_Z11topk_kernelPfPjmmm
.visible .entry _Z11topk_kernelPfPjmmm(
	.param .u64 .ptr .align 1 _Z11topk_kernelPfPjmmm_param_0,
	.param .u64 .ptr .align 1 _Z11topk_kernelPfPjmmm_param_1,
	.param .u64 _Z11topk_kernelPfPjmmm_param_2,
	.param .u64 _Z11topk_kernelPfPjmmm_param_3,
	.param .u64 _Z11topk_kernelPfPjmmm_param_4
)
{
	.local .align 8 .b8 	__local_depot1[80];
	.reg .b64 	%SP;
	.reg .b64 	%SPL;
	.reg .pred 	%p<67>;
	.reg .b32 	%r<146>;
	.reg .b32 	%f<38>;
	.reg .b64 	%rd<242>;

	mov.u64 	%SPL, __local_depot1;
	ld.param.u64 	%rd111, [_Z11topk_kernelPfPjmmm_param_1];
	ld.param.u64 	%rd109, [_Z11topk_kernelPfPjmmm_param_2];
	ld.param.u64 	%rd110, [_Z11topk_kernelPfPjmmm_param_3];
	ld.param.u64 	%rd112, [_Z11topk_kernelPfPjmmm_param_4];
	cvta.to.global.u64 	%rd1, %rd111;
	add.u64 	%rd2, %SPL, 0;
	add.u64 	%rd3, %SPL, 40;
	mov.u32 	%r10, %ctaid.x;
	cvt.u64.u32 	%rd4, %r10;
	setp.le.u64 	%p1, %rd112, %rd4;
	@%p1 bra 	$L__BB1_82;
	mul.lo.s64 	%rd5, %rd109, %rd4;
	mul.lo.s64 	%rd6, %rd110, %rd4;
	mov.u32 	%r1, %ntid.x;
	cvt.u32.u64 	%r2, %rd110;
	mul.lo.s32 	%r11, %r1, %r2;
	shl.b32 	%r12, %r11, 2;
	mov.u32 	%r13, sdata;
	add.s32 	%r3, %r13, %r12;
	mov.u32 	%r14, %tid.x;
	cvt.u64.u32 	%rd7, %r14;
	setp.eq.s64 	%p2, %rd110, 0;
	@%p2 bra 	$L__BB1_13;
	mul.lo.s64 	%rd8, %rd110, %rd7;
	and.b64  	%rd9, %rd110, 7;
	setp.lt.u64 	%p3, %rd110, 8;
	mov.b64 	%rd207, 0;
	@%p3 bra 	$L__BB1_5;
	and.b64  	%rd207, %rd110, -8;
	mov.b64 	%rd205, 0;
	cvt.u32.u64 	%r15, %rd8;
$L__BB1_4:
	.pragma "nounroll";
	cvt.u32.u64 	%r16, %rd205;
	add.s32 	%r17, %r16, %r15;
	shl.b32 	%r18, %r17, 2;
	add.s32 	%r20, %r13, %r18;
	mov.b32 	%r21, 2139095039;
	st.shared.u32 	[%r20], %r21;
	add.s32 	%r22, %r3, %r18;
	mov.b32 	%r23, 0;
	st.shared.u32 	[%r22], %r23;
	st.shared.u32 	[%r20+4], %r21;
	st.shared.u32 	[%r22+4], %r23;
	st.shared.u32 	[%r20+8], %r21;
	st.shared.u32 	[%r22+8], %r23;
	st.shared.u32 	[%r20+12], %r21;
	st.shared.u32 	[%r22+12], %r23;
	st.shared.u32 	[%r20+16], %r21;
	st.shared.u32 	[%r22+16], %r23;
	st.shared.u32 	[%r20+20], %r21;
	st.shared.u32 	[%r22+20], %r23;
	st.shared.u32 	[%r20+24], %r21;
	st.shared.u32 	[%r22+24], %r23;
	st.shared.u32 	[%r20+28], %r21;
	st.shared.u32 	[%r22+28], %r23;
	add.s64 	%rd205, %rd205, 8;
	setp.ne.s64 	%p4, %rd205, %rd207;
	@%p4 bra 	$L__BB1_4;
$L__BB1_5:
	setp.eq.s64 	%p5, %rd9, 0;
	@%p5 bra 	$L__BB1_13;
	and.b64  	%rd14, %rd110, 3;
	setp.lt.u64 	%p6, %rd9, 4;
	@%p6 bra 	$L__BB1_8;
	cvt.u32.u64 	%r24, %rd8;
	cvt.u32.u64 	%r25, %rd207;
	add.s32 	%r26, %r25, %r24;
	shl.b32 	%r27, %r26, 2;
	add.s32 	%r29, %r13, %r27;
	mov.b32 	%r30, 2139095039;
	st.shared.u32 	[%r29], %r30;
	add.s32 	%r31, %r3, %r27;
	mov.b32 	%r32, 0;
	st.shared.u32 	[%r31], %r32;
	st.shared.u32 	[%r29+4], %r30;
	st.shared.u32 	[%r31+4], %r32;
	st.shared.u32 	[%r29+8], %r30;
	st.shared.u32 	[%r31+8], %r32;
	st.shared.u32 	[%r29+12], %r30;
	st.shared.u32 	[%r31+12], %r32;
	add.s64 	%rd207, %rd207, 4;
$L__BB1_8:
	setp.eq.s64 	%p7, %rd14, 0;
	@%p7 bra 	$L__BB1_13;
	setp.eq.s64 	%p8, %rd14, 1;
	@%p8 bra 	$L__BB1_11;
	cvt.u32.u64 	%r33, %rd8;
	cvt.u32.u64 	%r34, %rd207;
	add.s32 	%r35, %r34, %r33;
	shl.b32 	%r36, %r35, 2;
	add.s32 	%r38, %r13, %r36;
	mov.b32 	%r39, 2139095039;
	st.shared.u32 	[%r38], %r39;
	add.s32 	%r40, %r3, %r36;
	mov.b32 	%r41, 0;
	st.shared.u32 	[%r40], %r41;
	st.shared.u32 	[%r38+4], %r39;
	st.shared.u32 	[%r40+4], %r41;
	add.s64 	%rd207, %rd207, 2;
$L__BB1_11:
	and.b64  	%rd117, %rd110, 1;
	setp.eq.b64 	%p9, %rd117, 1;
	not.pred 	%p10, %p9;
	@%p10 bra 	$L__BB1_13;
	cvt.u32.u64 	%r42, %rd8;
	cvt.u32.u64 	%r43, %rd207;
	add.s32 	%r44, %r43, %r42;
	shl.b32 	%r45, %r44, 2;
	add.s32 	%r47, %r13, %r45;
	mov.b32 	%r48, 2139095039;
	st.shared.u32 	[%r47], %r48;
	add.s32 	%r49, %r3, %r45;
	mov.b32 	%r50, 0;
	st.shared.u32 	[%r49], %r50;
$L__BB1_13:
	cvt.u64.u32 	%rd19, %r1;
	add.s64 	%rd118, %rd19, %rd109;
	add.s64 	%rd20, %rd118, -1;
	and.b64  	%rd119, %rd20, -4294967296;
	setp.ne.s64 	%p11, %rd119, 0;
	@%p11 bra 	$L__BB1_15;
	cvt.u32.u64 	%r51, %rd19;
	cvt.u32.u64 	%r52, %rd20;
	div.u32 	%r53, %r52, %r51;
	cvt.u64.u32 	%rd209, %r53;
	bra.uni 	$L__BB1_16;
$L__BB1_15:
	div.u64 	%rd209, %rd20, %rd19;
$L__BB1_16:
	cvt.u64.u32 	%rd24, %r14;
	mul.lo.s64 	%rd214, %rd209, %rd24;
	add.s64 	%rd120, %rd214, %rd209;
	min.u64 	%rd26, %rd120, %rd109;
	setp.ge.u64 	%p12, %rd214, %rd26;
	@%p12 bra 	$L__BB1_42;
	setp.eq.s64 	%p13, %rd110, 0;
	cvt.u32.u64 	%r55, %rd24;
	mul.lo.s32 	%r56, %r55, %r2;
	shl.b32 	%r57, %r56, 2;
	add.s32 	%r4, %r13, %r57;
	add.s32 	%r5, %r3, %r57;
	@%p13 bra 	$L__BB1_18;
	bra.uni 	$L__BB1_33;
$L__BB1_18:
	sub.s64 	%rd134, %rd26, %rd214;
	and.b64  	%rd27, %rd134, 3;
	setp.eq.s64 	%p22, %rd27, 0;
	mov.u64 	%rd212, %rd214;
	@%p22 bra 	$L__BB1_23;
	mov.b64 	%rd211, 0;
	mov.u64 	%rd212, %rd214;
$L__BB1_20:
	.pragma "nounroll";
	ld.param.u64 	%rd203, [_Z11topk_kernelPfPjmmm_param_0];
	add.s64 	%rd136, %rd212, %rd5;
	cvta.to.global.u64 	%rd137, %rd203;
	shl.b64 	%rd138, %rd136, 2;
	add.s64 	%rd139, %rd137, %rd138;
	ld.global.f32 	%f1, [%rd139];
	ld.shared.f32 	%f23, [%r4];
	setp.geu.f32 	%p23, %f1, %f23;
	@%p23 bra 	$L__BB1_22;
	st.shared.f32 	[%r4], %f1;
	st.shared.u32 	[%r5], %rd212;
$L__BB1_22:
	add.s64 	%rd212, %rd212, 1;
	add.s64 	%rd211, %rd211, 1;
	setp.ne.s64 	%p24, %rd211, %rd27;
	@%p24 bra 	$L__BB1_20;
$L__BB1_23:
	sub.s64 	%rd140, %rd214, %rd26;
	setp.gt.u64 	%p25, %rd140, -4;
	@%p25 bra 	$L__BB1_42;
$L__BB1_24:
	ld.param.u64 	%rd204, [_Z11topk_kernelPfPjmmm_param_0];
	add.s64 	%rd141, %rd212, %rd5;
	cvta.to.global.u64 	%rd142, %rd204;
	shl.b64 	%rd143, %rd141, 2;
	add.s64 	%rd34, %rd142, %rd143;
	ld.global.f32 	%f2, [%rd34];
	ld.shared.f32 	%f36, [%r4];
	setp.geu.f32 	%p26, %f2, %f36;
	@%p26 bra 	$L__BB1_26;
	st.shared.f32 	[%r4], %f2;
	st.shared.u32 	[%r5], %rd212;
	ld.shared.f32 	%f36, [%r4];
$L__BB1_26:
	ld.global.f32 	%f6, [%rd34+4];
	setp.geu.f32 	%p27, %f6, %f36;
	@%p27 bra 	$L__BB1_28;
	st.shared.f32 	[%r4], %f6;
	cvt.u32.u64 	%r94, %rd212;
	add.s32 	%r95, %r94, 1;
	st.shared.u32 	[%r5], %r95;
	ld.shared.f32 	%f36, [%r4];
$L__BB1_28:
	ld.global.f32 	%f9, [%rd34+8];
	setp.geu.f32 	%p28, %f9, %f36;
	@%p28 bra 	$L__BB1_30;
	st.shared.f32 	[%r4], %f9;
	cvt.u32.u64 	%r96, %rd212;
	add.s32 	%r97, %r96, 2;
	st.shared.u32 	[%r5], %r97;
	ld.shared.f32 	%f36, [%r4];
$L__BB1_30:
	ld.global.f32 	%f12, [%rd34+12];
	setp.geu.f32 	%p29, %f12, %f36;
	@%p29 bra 	$L__BB1_32;
	st.shared.f32 	[%r4], %f12;
	cvt.u32.u64 	%r98, %rd212;
	add.s32 	%r99, %r98, 3;
	st.shared.u32 	[%r5], %r99;
$L__BB1_32:
	add.s64 	%rd212, %rd212, 4;
	setp.lt.u64 	%p30, %rd212, %rd26;
	@%p30 bra 	$L__BB1_24;
	bra.uni 	$L__BB1_42;
$L__BB1_33:
	ld.param.u64 	%rd202, [_Z11topk_kernelPfPjmmm_param_0];
	add.s64 	%rd121, %rd214, %rd5;
	cvta.to.global.u64 	%rd122, %rd202;
	shl.b64 	%rd123, %rd121, 2;
	add.s64 	%rd124, %rd122, %rd123;
	ld.global.f32 	%f13, [%rd124];
	ld.shared.f32 	%f16, [%r4];
	setp.geu.f32 	%p14, %f13, %f16;
	@%p14 bra 	$L__BB1_41;
	st.shared.f32 	[%r4], %f13;
	st.shared.u32 	[%r5], %rd214;
	mov.b64 	%rd215, 0;
	mov.u64 	%rd217, %rd215;
$L__BB1_35:
	shl.b64 	%rd126, %rd215, 1;
	or.b64  	%rd38, %rd126, 1;
	setp.ge.u64 	%p15, %rd38, %rd110;
	mov.u32 	%r59, %tid.x;
	cvt.u64.u32 	%rd127, %r59;
	cvt.u32.u64 	%r60, %rd215;
	cvt.u32.u64 	%r61, %rd110;
	cvt.u32.u64 	%r62, %rd127;
	mad.lo.s32 	%r6, %r61, %r62, %r60;
	@%p15 bra 	$L__BB1_37;
	cvt.u32.u64 	%r63, %rd215;
	shl.b32 	%r64, %r63, 3;
	add.s32 	%r65, %r4, %r64;
	ld.shared.f32 	%f17, [%r65+4];
	shl.b32 	%r66, %r6, 2;
	mov.u32 	%r67, sdata;
	add.s32 	%r68, %r67, %r66;
	ld.shared.f32 	%f18, [%r68];
	setp.gt.f32 	%p16, %f17, %f18;
	selp.b64 	%rd217, %rd38, %rd215, %p16;
$L__BB1_37:
	add.s64 	%rd129, %rd126, 2;
	setp.ge.u64 	%p17, %rd129, %rd110;
	@%p17 bra 	$L__BB1_39;
	shl.b64 	%rd130, %rd215, 1;
	cvt.u32.u64 	%r69, %rd130;
	shl.b32 	%r70, %r69, 2;
	add.s32 	%r71, %r4, %r70;
	ld.shared.f32 	%f19, [%r71+8];
	mov.u32 	%r72, %tid.x;
	cvt.u64.u32 	%rd131, %r72;
	cvt.u32.u64 	%r73, %rd217;
	cvt.u32.u64 	%r74, %rd110;
	cvt.u32.u64 	%r75, %rd131;
	mad.lo.s32 	%r76, %r74, %r75, %r73;
	shl.b32 	%r77, %r76, 2;
	mov.u32 	%r78, sdata;
	add.s32 	%r79, %r78, %r77;
	ld.shared.f32 	%f20, [%r79];
	setp.gt.f32 	%p18, %f19, %f20;
	add.s64 	%rd132, %rd130, 2;
	selp.b64 	%rd217, %rd132, %rd217, %p18;
$L__BB1_39:
	setp.eq.s64 	%p19, %rd217, %rd215;
	@%p19 bra 	$L__BB1_41;
	mov.u32 	%r80, %tid.x;
	cvt.u64.u32 	%rd133, %r80;
	cvt.u32.u64 	%r81, %rd217;
	cvt.u32.u64 	%r82, %rd110;
	cvt.u32.u64 	%r83, %rd133;
	mad.lo.s32 	%r84, %r82, %r83, %r81;
	shl.b32 	%r85, %r84, 2;
	mov.u32 	%r86, sdata;
	add.s32 	%r87, %r86, %r85;
	shl.b32 	%r88, %r6, 2;
	add.s32 	%r89, %r86, %r88;
	ld.shared.f32 	%f21, [%r89];
	ld.shared.f32 	%f22, [%r87];
	st.shared.f32 	[%r89], %f22;
	st.shared.f32 	[%r87], %f21;
	add.s32 	%r90, %r3, %r88;
	add.s32 	%r91, %r3, %r85;
	ld.shared.u32 	%r92, [%r90];
	ld.shared.u32 	%r93, [%r91];
	st.shared.u32 	[%r90], %r93;
	st.shared.u32 	[%r91], %r92;
	setp.lt.u64 	%p20, %rd217, %rd110;
	mov.u64 	%rd215, %rd217;
	@%p20 bra 	$L__BB1_35;
$L__BB1_41:
	add.s64 	%rd214, %rd214, 1;
	setp.lt.u64 	%p21, %rd214, %rd26;
	@%p21 bra 	$L__BB1_33;
$L__BB1_42:
	mov.u32 	%r100, %tid.x;
	bar.sync 	0;
	setp.ne.s32 	%p31, %r100, 0;
	@%p31 bra 	$L__BB1_82;
	setp.eq.s64 	%p32, %rd110, 0;
	@%p32 bra 	$L__BB1_68;
	and.b64  	%rd44, %rd110, 15;
	setp.lt.u64 	%p33, %rd110, 16;
	mov.b64 	%rd218, 0;
	@%p33 bra 	$L__BB1_47;
	and.b64  	%rd218, %rd110, -16;
	mov.b64 	%rd223, 0;
$L__BB1_46:
	.pragma "nounroll";
	shl.b64 	%rd146, %rd223, 2;
	add.s64 	%rd147, %rd2, %rd146;
	add.s64 	%rd148, %rd3, %rd146;
	mov.f32 	%f24, 0f7F7FFFFF;
	st.local.v2.f32 	[%rd147], {%f24, %f24};
	mov.b32 	%r101, 0;
	st.local.v2.u32 	[%rd148], {%r101, %r101};
	st.local.v2.f32 	[%rd147+8], {%f24, %f24};
	st.local.v2.u32 	[%rd148+8], {%r101, %r101};
	st.local.v2.f32 	[%rd147+16], {%f24, %f24};
	st.local.v2.u32 	[%rd148+16], {%r101, %r101};
	st.local.v2.f32 	[%rd147+24], {%f24, %f24};
	st.local.v2.u32 	[%rd148+24], {%r101, %r101};
	st.local.v2.f32 	[%rd147+32], {%f24, %f24};
	st.local.v2.u32 	[%rd148+32], {%r101, %r101};
	st.local.v2.f32 	[%rd147+40], {%f24, %f24};
	st.local.v2.u32 	[%rd148+40], {%r101, %r101};
	st.local.v2.f32 	[%rd147+48], {%f24, %f24};
	st.local.v2.u32 	[%rd148+48], {%r101, %r101};
	st.local.v2.f32 	[%rd147+56], {%f24, %f24};
	st.local.v2.u32 	[%rd148+56], {%r101, %r101};
	add.s64 	%rd223, %rd223, 16;
	setp.eq.s64 	%p34, %rd223, %rd218;
	@%p34 bra 	$L__BB1_47;
	bra.uni 	$L__BB1_46;
$L__BB1_47:
	setp.eq.s64 	%p35, %rd44, 0;
	@%p35 bra 	$L__BB1_56;
	and.b64  	%rd47, %rd110, 7;
	setp.lt.u64 	%p36, %rd44, 8;
	@%p36 bra 	$L__BB1_50;
	shl.b64 	%rd149, %rd218, 2;
	add.s64 	%rd150, %rd2, %rd149;
	mov.b32 	%r102, 2139095039;
	st.local.u32 	[%rd150], %r102;
	add.s64 	%rd151, %rd3, %rd149;
	mov.b32 	%r103, 0;
	st.local.u32 	[%rd151], %r103;
	st.local.u32 	[%rd150+4], %r102;
	st.local.u32 	[%rd151+4], %r103;
	st.local.u32 	[%rd150+8], %r102;
	st.local.u32 	[%rd151+8], %r103;
	st.local.u32 	[%rd150+12], %r102;
	st.local.u32 	[%rd151+12], %r103;
	st.local.u32 	[%rd150+16], %r102;
	st.local.u32 	[%rd151+16], %r103;
	st.local.u32 	[%rd150+20], %r102;
	st.local.u32 	[%rd151+20], %r103;
	st.local.u32 	[%rd150+24], %r102;
	st.local.u32 	[%rd151+24], %r103;
	st.local.u32 	[%rd150+28], %r102;
	st.local.u32 	[%rd151+28], %r103;
	add.s64 	%rd218, %rd218, 8;
$L__BB1_50:
	setp.eq.s64 	%p37, %rd47, 0;
	@%p37 bra 	$L__BB1_56;
	and.b64  	%rd50, %rd110, 3;
	setp.lt.u64 	%p38, %rd47, 4;
	@%p38 bra 	$L__BB1_53;
	shl.b64 	%rd152, %rd218, 2;
	add.s64 	%rd153, %rd2, %rd152;
	mov.b32 	%r104, 2139095039;
	st.local.u32 	[%rd153], %r104;
	add.s64 	%rd154, %rd3, %rd152;
	mov.b32 	%r105, 0;
	st.local.u32 	[%rd154], %r105;
	st.local.u32 	[%rd153+4], %r104;
	st.local.u32 	[%rd154+4], %r105;
	st.local.u32 	[%rd153+8], %r104;
	st.local.u32 	[%rd154+8], %r105;
	st.local.u32 	[%rd153+12], %r104;
	st.local.u32 	[%rd154+12], %r105;
	add.s64 	%rd218, %rd218, 4;
$L__BB1_53:
	setp.eq.s64 	%p39, %rd50, 0;
	@%p39 bra 	$L__BB1_56;
	mov.b64 	%rd222, 0;
$L__BB1_55:
	.pragma "nounroll";
	shl.b64 	%rd156, %rd218, 2;
	add.s64 	%rd157, %rd2, %rd156;
	mov.b32 	%r106, 2139095039;
	st.local.u32 	[%rd157], %r106;
	add.s64 	%rd158, %rd3, %rd156;
	mov.b32 	%r107, 0;
	st.local.u32 	[%rd158], %r107;
	add.s64 	%rd218, %rd218, 1;
	add.s64 	%rd222, %rd222, 1;
	setp.ne.s64 	%p40, %rd222, %rd50;
	@%p40 bra 	$L__BB1_55;
$L__BB1_56:
	mov.b64 	%rd224, 0;
	mov.u32 	%r112, sdata;
$L__BB1_57:
	mul.lo.s64 	%rd60, %rd224, %rd110;
	mov.b64 	%rd225, 0;
	cvt.u32.u64 	%r108, %rd60;
$L__BB1_58:
	cvt.u32.u64 	%r109, %rd225;
	add.s32 	%r110, %r109, %r108;
	shl.b32 	%r111, %r110, 2;
	add.s32 	%r113, %r112, %r111;
	ld.shared.f32 	%f14, [%r113];
	add.s32 	%r7, %r3, %r111;
	ld.local.f32 	%f25, [%rd2];
	setp.geu.f32 	%p41, %f14, %f25;
	@%p41 bra 	$L__BB1_66;
	ld.shared.u32 	%r8, [%r7];
	st.local.f32 	[%rd2], %f14;
	st.local.u32 	[%rd3], %r8;
	mov.b64 	%rd226, 0;
	mov.u64 	%rd228, %rd226;
$L__BB1_60:
	shl.b64 	%rd162, %rd226, 1;
	or.b64  	%rd64, %rd162, 1;
	add.s64 	%rd65, %rd162, 2;
	setp.ge.u64 	%p42, %rd64, %rd110;
	shl.b64 	%rd163, %rd226, 3;
	add.s64 	%rd66, %rd2, %rd163;
	@%p42 bra 	$L__BB1_62;
	ld.local.f32 	%f26, [%rd66+4];
	setp.gt.f32 	%p43, %f26, %f14;
	selp.b64 	%rd228, %rd64, %rd226, %p43;
$L__BB1_62:
	setp.ge.u64 	%p44, %rd65, %rd110;
	@%p44 bra 	$L__BB1_64;
	ld.local.f32 	%f27, [%rd66+8];
	shl.b64 	%rd164, %rd228, 2;
	add.s64 	%rd165, %rd2, %rd164;
	ld.local.f32 	%f28, [%rd165];
	setp.gt.f32 	%p45, %f27, %f28;
	selp.b64 	%rd228, %rd65, %rd228, %p45;
$L__BB1_64:
	setp.eq.s64 	%p46, %rd228, %rd226;
	@%p46 bra 	$L__BB1_66;
	shl.b64 	%rd166, %rd226, 2;
	add.s64 	%rd167, %rd2, %rd166;
	shl.b64 	%rd168, %rd228, 2;
	add.s64 	%rd169, %rd2, %rd168;
	ld.local.f32 	%f29, [%rd169];
	st.local.f32 	[%rd167], %f29;
	st.local.f32 	[%rd169], %f14;
	add.s64 	%rd170, %rd3, %rd166;
	add.s64 	%rd171, %rd3, %rd168;
	ld.local.u32 	%r114, [%rd171];
	st.local.u32 	[%rd170], %r114;
	st.local.u32 	[%rd171], %r8;
	setp.lt.u64 	%p47, %rd228, %rd110;
	mov.u64 	%rd226, %rd228;
	@%p47 bra 	$L__BB1_60;
$L__BB1_66:
	add.s64 	%rd225, %rd225, 1;
	setp.ne.s64 	%p48, %rd225, %rd110;
	@%p48 bra 	$L__BB1_58;
	add.s64 	%rd224, %rd224, 1;
	setp.eq.s64 	%p49, %rd224, %rd19;
	@%p49 bra 	$L__BB1_68;
	bra.uni 	$L__BB1_57;
$L__BB1_68:
	add.s64 	%rd229, %rd110, -1;
	setp.eq.s64 	%p50, %rd229, 0;
	@%p50 bra 	$L__BB1_69;
	bra.uni 	$L__BB1_83;
$L__BB1_69:
	setp.eq.s64 	%p58, %rd110, 0;
	@%p58 bra 	$L__BB1_82;
	and.b64  	%rd73, %rd110, 15;
	setp.lt.u64 	%p59, %rd110, 16;
	mov.b64 	%rd236, 0;
	@%p59 bra 	$L__BB1_73;
	and.b64  	%rd236, %rd110, -16;
	add.s64 	%rd234, %rd3, 32;
	shl.b64 	%rd187, %rd6, 2;
	add.s64 	%rd188, %rd187, %rd1;
	add.s64 	%rd233, %rd188, 32;
	mov.u64 	%rd235, %rd236;
$L__BB1_72:
	.pragma "nounroll";
	ld.local.v2.u32 	{%r117, %r118}, [%rd234+-32];
	st.global.u32 	[%rd233+-32], %r117;
	st.global.u32 	[%rd233+-28], %r118;
	ld.local.v2.u32 	{%r119, %r120}, [%rd234+-24];
	st.global.u32 	[%rd233+-24], %r119;
	st.global.u32 	[%rd233+-20], %r120;
	ld.local.v2.u32 	{%r121, %r122}, [%rd234+-16];
	st.global.u32 	[%rd233+-16], %r121;
	st.global.u32 	[%rd233+-12], %r122;
	ld.local.v2.u32 	{%r123, %r124}, [%rd234+-8];
	st.global.u32 	[%rd233+-8], %r123;
	st.global.u32 	[%rd233+-4], %r124;
	ld.local.v2.u32 	{%r125, %r126}, [%rd234];
	st.global.u32 	[%rd233], %r125;
	st.global.u32 	[%rd233+4], %r126;
	ld.local.v2.u32 	{%r127, %r128}, [%rd234+8];
	st.global.u32 	[%rd233+8], %r127;
	st.global.u32 	[%rd233+12], %r128;
	ld.local.v2.u32 	{%r129, %r130}, [%rd234+16];
	st.global.u32 	[%rd233+16], %r129;
	st.global.u32 	[%rd233+20], %r130;
	ld.local.v2.u32 	{%r131, %r132}, [%rd234+24];
	st.global.u32 	[%rd233+24], %r131;
	st.global.u32 	[%rd233+28], %r132;
	add.s64 	%rd235, %rd235, -16;
	add.s64 	%rd234, %rd234, 64;
	add.s64 	%rd233, %rd233, 64;
	setp.ne.s64 	%p60, %rd235, 0;
	@%p60 bra 	$L__BB1_72;
$L__BB1_73:
	setp.eq.s64 	%p61, %rd73, 0;
	@%p61 bra 	$L__BB1_82;
	and.b64  	%rd94, %rd110, 7;
	setp.lt.u64 	%p62, %rd73, 8;
	@%p62 bra 	$L__BB1_76;
	shl.b64 	%rd189, %rd236, 2;
	add.s64 	%rd190, %rd3, %rd189;
	ld.local.u32 	%r133, [%rd190];
	add.s64 	%rd191, %rd236, %rd6;
	shl.b64 	%rd192, %rd191, 2;
	add.s64 	%rd193, %rd1, %rd192;
	st.global.u32 	[%rd193], %r133;
	ld.local.u32 	%r134, [%rd190+4];
	st.global.u32 	[%rd193+4], %r134;
	ld.local.u32 	%r135, [%rd190+8];
	st.global.u32 	[%rd193+8], %r135;
	ld.local.u32 	%r136, [%rd190+12];
	st.global.u32 	[%rd193+12], %r136;
	ld.local.u32 	%r137, [%rd190+16];
	st.global.u32 	[%rd193+16], %r137;
	ld.local.u32 	%r138, [%rd190+20];
	st.global.u32 	[%rd193+20], %r138;
	ld.local.u32 	%r139, [%rd190+24];
	st.global.u32 	[%rd193+24], %r139;
	ld.local.u32 	%r140, [%rd190+28];
	st.global.u32 	[%rd193+28], %r140;
	add.s64 	%rd236, %rd236, 8;
$L__BB1_76:
	setp.eq.s64 	%p63, %rd94, 0;
	@%p63 bra 	$L__BB1_82;
	and.b64  	%rd239, %rd110, 3;
	setp.lt.u64 	%p64, %rd94, 4;
	@%p64 bra 	$L__BB1_79;
	shl.b64 	%rd194, %rd236, 2;
	add.s64 	%rd195, %rd3, %rd194;
	ld.local.u32 	%r141, [%rd195];
	add.s64 	%rd196, %rd236, %rd6;
	shl.b64 	%rd197, %rd196, 2;
	add.s64 	%rd198, %rd1, %rd197;
	st.global.u32 	[%rd198], %r141;
	ld.local.u32 	%r142, [%rd195+4];
	st.global.u32 	[%rd198+4], %r142;
	ld.local.u32 	%r143, [%rd195+8];
	st.global.u32 	[%rd198+8], %r143;
	ld.local.u32 	%r144, [%rd195+12];
	st.global.u32 	[%rd198+12], %r144;
	add.s64 	%rd236, %rd236, 4;
$L__BB1_79:
	setp.eq.s64 	%p65, %rd239, 0;
	@%p65 bra 	$L__BB1_82;
	add.s64 	%rd199, %rd236, %rd6;
	shl.b64 	%rd200, %rd199, 2;
	add.s64 	%rd241, %rd1, %rd200;
	shl.b64 	%rd201, %rd236, 2;
	add.s64 	%rd240, %rd3, %rd201;
$L__BB1_81:
	.pragma "nounroll";
	ld.local.u32 	%r145, [%rd240];
	st.global.u32 	[%rd241], %r145;
	add.s64 	%rd241, %rd241, 4;
	add.s64 	%rd240, %rd240, 4;
	add.s64 	%rd239, %rd239, -1;
	setp.ne.s64 	%p66, %rd239, 0;
	@%p66 bra 	$L__BB1_81;
$L__BB1_82:
	ret;
$L__BB1_83:
	shl.b64 	%rd173, %rd229, 2;
	add.s64 	%rd174, %rd2, %rd173;
	ld.local.f32 	%f30, [%rd2];
	ld.local.f32 	%f15, [%rd174];
	st.local.f32 	[%rd2], %f15;
	st.local.f32 	[%rd174], %f30;
	add.s64 	%rd175, %rd3, %rd173;
	ld.local.u32 	%r115, [%rd3];
	ld.local.u32 	%r9, [%rd175];
	st.local.u32 	[%rd3], %r9;
	st.local.u32 	[%rd175], %r115;
	mov.b64 	%rd230, 0;
	mov.u64 	%rd232, %rd230;
$L__BB1_84:
	shl.b64 	%rd176, %rd230, 1;
	or.b64  	%rd79, %rd176, 1;
	add.s64 	%rd80, %rd176, 2;
	setp.ge.u64 	%p51, %rd79, %rd229;
	shl.b64 	%rd177, %rd230, 3;
	add.s64 	%rd81, %rd2, %rd177;
	@%p51 bra 	$L__BB1_86;
	ld.local.f32 	%f31, [%rd81+4];
	setp.gt.f32 	%p52, %f31, %f15;
	selp.b64 	%rd232, %rd79, %rd230, %p52;
$L__BB1_86:
	setp.ge.u64 	%p53, %rd80, %rd229;
	@%p53 bra 	$L__BB1_88;
	ld.local.f32 	%f32, [%rd81+8];
	shl.b64 	%rd178, %rd232, 2;
	add.s64 	%rd179, %rd2, %rd178;
	ld.local.f32 	%f33, [%rd179];
	setp.gt.f32 	%p54, %f32, %f33;
	selp.b64 	%rd232, %rd80, %rd232, %p54;
$L__BB1_88:
	setp.eq.s64 	%p55, %rd232, %rd230;
	@%p55 bra 	$L__BB1_90;
	shl.b64 	%rd180, %rd230, 2;
	add.s64 	%rd181, %rd2, %rd180;
	shl.b64 	%rd182, %rd232, 2;
	add.s64 	%rd183, %rd2, %rd182;
	ld.local.f32 	%f34, [%rd183];
	st.local.f32 	[%rd181], %f34;
	st.local.f32 	[%rd183], %f15;
	add.s64 	%rd184, %rd3, %rd180;
	add.s64 	%rd185, %rd3, %rd182;
	ld.local.u32 	%r116, [%rd185];
	st.local.u32 	[%rd184], %r116;
	st.local.u32 	[%rd185], %r9;
	setp.lt.u64 	%p56, %rd232, %rd229;
	mov.u64 	%rd230, %rd232;
	@%p56 bra 	$L__BB1_84;
$L__BB1_90:
	add.s64 	%rd229, %rd229, -1;
	setp.eq.s64 	%p57, %rd229, 0;
	@%p57 bra 	$L__BB1_69;
	bra.uni 	$L__BB1_83;

}


// ===== COMPILED SASS (sm_100) =====

	.target	sm_100

	.elftype	@"ET_EXEC"


//--------------------- .note.nv.tkinfo           --------------------------
	.section	.note.nv.tkinfo,"",@"SHT_NOTE"
	.sectionflags	@"SHF_NOTE_NV_TKINFO"
	.tkinfo
        /*0018*/ 	.word	0x00000002
        /*0030*/ 	.string	""
        /*0030*/ 	.string	"ptxas"
        /*0030*/ 	.string	"Cuda compilation tools, release 13.0, V13.0.88"
        /*0030*/ 	.string	"Build cuda_13.0.r13.0/compiler.36424714_0"
        /*0030*/ 	.string	"-arch sm_100 -m 64 "



//--------------------- .note.nv.cuinfo           --------------------------
	.section	.note.nv.cuinfo,"",@"SHT_NOTE"
	.sectionflags	@"SHF_NOTE_NV_CUINFO"
        /*0018*/ 	.short	0x0002
        /*001a*/ 	.short	0x0064
        /*001c*/ 	.short	0x0082
	.zero		2


//--------------------- .nv.info                  --------------------------
	.section	.nv.info,"",@"SHT_CUDA_INFO"
	.align	4


	//----- nvinfo : EIATTR_REGCOUNT
	.align		4
        /*0000*/ 	.byte	0x04, 0x2f
        /*0002*/ 	.short	(.L_1 - .L_0)
	.align		4
.L_0:
        /*0004*/ 	.word	index@(_Z19convert_to_distancePfS_mm)
        /*0008*/ 	.word	0x0000000a


	//----- nvinfo : EIATTR_FRAME_SIZE
	.align		4
.L_1:
        /*000c*/ 	.byte	0x04, 0x11
        /*000e*/ 	.short	(.L_3 - .L_2)
	.align		4
.L_2:
        /*0010*/ 	.word	index@(_Z19convert_to_distancePfS_mm)
        /*0014*/ 	.word	0x00000000


	//----- nvinfo : EIATTR_REGCOUNT
	.align		4
.L_3:
        /*0018*/ 	.byte	0x04, 0x2f
        /*001a*/ 	.short	(.L_5 - .L_4)
	.align		4
.L_4:
        /*001c*/ 	.word	index@(_Z11topk_kernelPfPjmmm)
        /*0020*/ 	.word	0x0000001f


	//----- nvinfo : EIATTR_FRAME_SIZE
	.align		4
.L_5:
        /*0024*/ 	.byte	0x04, 0x11
        /*0026*/ 	.short	(.L_7 - .L_6)
	.align		4
.L_6:
        /*0028*/ 	.word	index@($__internal_0_$__cuda_sm20_div_u64)
        /*002c*/ 	.word	0x00000050


	//----- nvinfo : EIATTR_FRAME_SIZE
	.align		4
.L_7:
        /*0030*/ 	.byte	0x04, 0x11
        /*0032*/ 	.short	(.L_9 - .L_8)
	.align		4
.L_8:
        /*0034*/ 	.word	index@(_Z11topk_kernelPfPjmmm)
        /*0038*/ 	.word	0x00000050


	//----- nvinfo : EIATTR_MIN_STACK_SIZE
	.align		4
.L_9:
        /*003c*/ 	.byte	0x04, 0x12
        /*003e*/ 	.short	(.L_11 - .L_10)
	.align		4
.L_10:
        /*0040*/ 	.word	index@(_Z11topk_kernelPfPjmmm)
        /*0044*/ 	.word	0x00000050


	//----- nvinfo : EIATTR_MIN_STACK_SIZE
	.align		4
.L_11:
        /*0048*/ 	.byte	0x04, 0x12
        /*004a*/ 	.short	(.L_13 - .L_12)
	.align		4
.L_12:
        /*004c*/ 	.word	index@(_Z19convert_to_distancePfS_mm)
        /*0050*/ 	.word	0x00000000
.L_13:


//--------------------- .nv.compat                --------------------------
	.section	.nv.compat,"",@"SHT_CUDA_COMPAT_INFO"
	.align	4
        /*0000*/ 	.byte	0x02, 0x09, 0x00, 0x00, 0x02, 0x02, 0x01, 0x00, 0x02, 0x05, 0x05, 0x00, 0x03, 0x07, 0x01, 0x01
        /*0010*/ 	.byte	0x02, 0x03, 0x00, 0x00, 0x02, 0x06, 0x01, 0x00, 0x04, 0x0b, 0x08, 0x00, 0x09, 0x00, 0x00, 0x00
        /*0020*/ 	.byte	0x00, 0x00, 0x00, 0x00


//--------------------- .nv.info._Z11topk_kernelPfPjmmm --------------------------
	.section	.nv.info._Z11topk_kernelPfPjmmm,"",@"SHT_CUDA_INFO"
	.sectionflags	@""
	.align	4


	//----- nvinfo : EIATTR_CUDA_API_VERSION
	.align		4
        /*0000*/ 	.byte	0x04, 0x37
        /*0002*/ 	.short	(.L_15 - .L_14)
.L_14:
        /*0004*/ 	.word	0x00000082


	//----- nvinfo : EIATTR_KPARAM_INFO
	.align		4
.L_15:
        /*0008*/ 	.byte	0x04, 0x17
        /*000a*/ 	.short	(.L_17 - .L_16)
.L_16:
        /*000c*/ 	.word	0x00000000
        /*0010*/ 	.short	0x0004
        /*0012*/ 	.short	0x0020
        /*0014*/ 	.byte	0x00, 0xf0, 0x21, 0x00


	//----- nvinfo : EIATTR_KPARAM_INFO
	.align		4
.L_17:
        /*0018*/ 	.byte	0x04, 0x17
        /*001a*/ 	.short	(.L_19 - .L_18)
.L_18:
        /*001c*/ 	.word	0x00000000
        /*0020*/ 	.short	0x0003
        /*0022*/ 	.short	0x0018
        /*0024*/ 	.byte	0x00, 0xf0, 0x21, 0x00


	//----- nvinfo : EIATTR_KPARAM_INFO
	.align		4
.L_19:
        /*0028*/ 	.byte	0x04, 0x17
        /*002a*/ 	.short	(.L_21 - .L_20)
.L_20:
        /*002c*/ 	.word	0x00000000
        /*0030*/ 	.short	0x0002
        /*0032*/ 	.short	0x0010
        /*0034*/ 	.byte	0x00, 0xf0, 0x21, 0x00


	//----- nvinfo : EIATTR_KPARAM_INFO
	.align		4
.L_21:
        /*0038*/ 	.byte	0x04, 0x17
        /*003a*/ 	.short	(.L_23 - .L_22)
.L_22:
        /*003c*/ 	.word	0x00000000
        /*0040*/ 	.short	0x0001
        /*0042*/ 	.short	0x0008
        /*0044*/ 	.byte	0x00, 0xf5, 0x21, 0x00


	//----- nvinfo : EIATTR_KPARAM_INFO
	.align		4
.L_23:
        /*0048*/ 	.byte	0x04, 0x17
        /*004a*/ 	.short	(.L_25 - .L_24)
.L_24:
        /*004c*/ 	.word	0x00000000
        /*0050*/ 	.short	0x0000
        /*0052*/ 	.short	0x0000
        /*0054*/ 	.byte	0x00, 0xf5, 0x21, 0x00


	//----- nvinfo : EIATTR_SPARSE_MMA_MASK
	.align		4
.L_25:
        /*0058*/ 	.byte	0x03, 0x50
        /*005a*/ 	.short	0x0000


	//----- nvinfo : EIATTR_MAXREG_COUNT
	.align		4
        /*005c*/ 	.byte	0x03, 0x1b
        /*005e*/ 	.short	0x00ff


	//----- nvinfo : EIATTR_NUM_BARRIERS
	.align		4
        /*0060*/ 	.byte	0x02, 0x4c
        /*0062*/ 	.byte	0x01
	.zero		1


	//----- nvinfo : EIATTR_MERCURY_ISA_VERSION
	.align		4
        /*0064*/ 	.byte	0x03, 0x5f
        /*0066*/ 	.short	0x0101


	//----- nvinfo : EIATTR_VRC_CTA_INIT_COUNT
	.align		4
        /*0068*/ 	.byte	0x02, 0x4a
	.zero		1
	.zero		1


	//----- nvinfo : EIATTR_EXIT_INSTR_OFFSETS
	.align		4
        /*006c*/ 	.byte	0x04, 0x1c
        /*006e*/ 	.short	(.L_27 - .L_26)


	//   ....[0]....
.L_26:
        /*0070*/ 	.word	0x00000060


	//   ....[1]....
        /*0074*/ 	.word	0x000013d0


	//   ....[2]....
        /*0078*/ 	.word	0x00002240


	//   ....[3]....
        /*007c*/ 	.word	0x000025b0


	//   ....[4]....
        /*0080*/ 	.word	0x00002760


	//   ....[5]....
        /*0084*/ 	.word	0x00002890


	//   ....[6]....
        /*0088*/ 	.word	0x000029e0


	//----- nvinfo : EIATTR_CRS_STACK_SIZE
	.align		4
.L_27:
        /*008c*/ 	.byte	0x04, 0x1e
        /*008e*/ 	.short	(.L_29 - .L_28)
.L_28:
        /*0090*/ 	.word	0x00000000


	//----- nvinfo : EIATTR_CBANK_PARAM_SIZE
	.align		4
.L_29:
        /*0094*/ 	.byte	0x03, 0x19
        /*0096*/ 	.short	0x0028


	//----- nvinfo : EIATTR_PARAM_CBANK
	.align		4
        /*0098*/ 	.byte	0x04, 0x0a
        /*009a*/ 	.short	(.L_31 - .L_30)
	.align		4
.L_30:
        /*009c*/ 	.word	index@(.nv.constant0._Z11topk_kernelPfPjmmm)
        /*00a0*/ 	.short	0x0380
        /*00a2*/ 	.short	0x0028


	//----- nvinfo : EIATTR_SW_WAR
	.align		4
.L_31:
        /*00a4*/ 	.byte	0x04, 0x36
        /*00a6*/ 	.short	(.L_33 - .L_32)
.L_32:
        /*00a8*/ 	.word	0x00000008
.L_33:


//--------------------- .nv.info._Z19convert_to_distancePfS_mm --------------------------
	.section	.nv.info._Z19convert_to_distancePfS_mm,"",@"SHT_CUDA_INFO"
	.sectionflags	@""
	.align	4


	//----- nvinfo : EIATTR_CUDA_API_VERSION
	.align		4
        /*0000*/ 	.byte	0x04, 0x37
        /*0002*/ 	.short	(.L_35 - .L_34)
.L_34:
        /*0004*/ 	.word	0x00000082


	//----- nvinfo : EIATTR_KPARAM_INFO
	.align		4
.L_35:
        /*0008*/ 	.byte	0x04, 0x17
        /*000a*/ 	.short	(.L_37 - .L_36)
.L_36:
        /*000c*/ 	.word	0x00000000
        /*0010*/ 	.short	0x0003
        /*0012*/ 	.short	0x0018
        /*0014*/ 	.byte	0x00, 0xf0, 0x21, 0x00


	//----- nvinfo : EIATTR_KPARAM_INFO
	.align		4
.L_37:
        /*0018*/ 	.byte	0x04, 0x17
        /*001a*/ 	.short	(.L_39 - .L_38)
.L_38:
        /*001c*/ 	.word	0x00000000
        /*0020*/ 	.short	0x0002
        /*0022*/ 	.short	0x0010
        /*0024*/ 	.byte	0x00, 0xf0, 0x21, 0x00


	//----- nvinfo : EIATTR_KPARAM_INFO
	.align		4
.L_39:
        /*0028*/ 	.byte	0x04, 0x17
        /*002a*/ 	.short	(.L_41 - .L_40)
.L_40:
        /*002c*/ 	.word	0x00000000
        /*0030*/ 	.short	0x0001
        /*0032*/ 	.short	0x0008
        /*0034*/ 	.byte	0x00, 0xf5, 0x21, 0x00


	//----- nvinfo : EIATTR_KPARAM_INFO
	.align		4
.L_41:
        /*0038*/ 	.byte	0x04, 0x17
        /*003a*/ 	.short	(.L_43 - .L_42)
.L_42:
        /*003c*/ 	.word	0x00000000
        /*0040*/ 	.short	0x0000
        /*0042*/ 	.short	0x0000
        /*0044*/ 	.byte	0x00, 0xf5, 0x21, 0x00


	//----- nvinfo : EIATTR_SPARSE_MMA_MASK
	.align		4
.L_43:
        /*0048*/ 	.byte	0x03, 0x50
        /*004a*/ 	.short	0x0000


	//----- nvinfo : EIATTR_MAXREG_COUNT
	.align		4
        /*004c*/ 	.byte	0x03, 0x1b
        /*004e*/ 	.short	0x00ff


	//----- nvinfo : EIATTR_MERCURY_ISA_VERSION
	.align		4
        /*0050*/ 	.byte	0x03, 0x5f
        /*0052*/ 	.short	0x0101


	//----- nvinfo : EIATTR_VRC_CTA_INIT_COUNT
	.align		4
        /*0054*/ 	.byte	0x02, 0x4a
	.zero		1
	.zero		1


	//----- nvinfo : EIATTR_EXIT_INSTR_OFFSETS
	.align		4
        /*0058*/ 	.byte	0x04, 0x1c
        /*005a*/ 	.short	(.L_45 - .L_44)


	//   ....[0]....
.L_44:
        /*005c*/ 	.word	0x000000e0


	//   ....[1]....
        /*0060*/ 	.word	0x000001d0


	//----- nvinfo : EIATTR_CBANK_PARAM_SIZE
	.align		4
.L_45:
        /*0064*/ 	.byte	0x03, 0x19
        /*0066*/ 	.short	0x0020


	//----- nvinfo : EIATTR_PARAM_CBANK
	.align		4
        /*0068*/ 	.byte	0x04, 0x0a
        /*006a*/ 	.short	(.L_47 - .L_46)
	.align		4
.L_46:
        /*006c*/ 	.word	index@(.nv.constant0._Z19convert_to_distancePfS_mm)
        /*0070*/ 	.short	0x0380
        /*0072*/ 	.short	0x0020


	//----- nvinfo : EIATTR_SW_WAR
	.align		4
.L_47:
        /*0074*/ 	.byte	0x04, 0x36
        /*0076*/ 	.short	(.L_49 - .L_48)
.L_48:
        /*0078*/ 	.word	0x00000008
.L_49:


//--------------------- .nv.callgraph             --------------------------
	.section	.nv.callgraph,"",@"SHT_CUDA_CALLGRAPH"
	.align	4
	.sectionentsize	8
	.align		4
        /*0000*/ 	.word	0x00000000
	.align		4
        /*0004*/ 	.word	0xffffffff
	.align		4
        /*0008*/ 	.word	0x00000000
	.align		4
        /*000c*/ 	.word	0xfffffffe
	.align		4
        /*0010*/ 	.word	0x00000000
	.align		4
        /*0014*/ 	.word	0xfffffffd
	.align		4
        /*0018*/ 	.word	0x00000000
	.align		4
        /*001c*/ 	.word	0xfffffffc


//--------------------- .text._Z11topk_kernelPfPjmmm --------------------------
	.section	.text._Z11topk_kernelPfPjmmm,"ax",@progbits
	.align	128
        .global         _Z11topk_kernelPfPjmmm
        .type           _Z11topk_kernelPfPjmmm,@function
        .size           _Z11topk_kernelPfPjmmm,(.L_x_43 - _Z11topk_kernelPfPjmmm)
        .other          _Z11topk_kernelPfPjmmm,@"STO_CUDA_ENTRY STV_DEFAULT"
_Z11topk_kernelPfPjmmm:
.text._Z11topk_kernelPfPjmmm:
[----:B------:R-:W0:Y:S08]  /*0000*/  LDC R1, c[0x0][0x37c] ;  /* 0x0000df00ff017b82 */ /* 0x000e300000000800 */
[----:B------:R-:W1:Y:S01]  /*0010*/  S2UR UR11, SR_CTAID.X ;  /* 0x00000000000b79c3 */ /* 0x000e620000002500 */
[----:B0-----:R-:W-:-:S07]  /*0020*/  VIADD R1, R1, 0xffffffb0 ;  /* 0xffffffb001017836 */ /* 0x001fce0000000000 */
[----:B------:R-:W1:Y:S02]  /*0030*/  LDC.64 R2, c[0x0][0x3a0] ;  /* 0x0000e800ff027b82 */ /* 0x000e640000000a00 */
[----:B-1----:R-:W-:-:S04]  /*0040*/  ISETP.LE.U32.AND P0, PT, R2, UR11, PT ;  /* 0x0000000b02007c0c */ /* 0x002fc8000bf03070 */
[----:B------:R-:W-:-:S13]  /*0050*/  ISETP.GE.U32.AND.EX P0, PT, RZ, R3, PT, P0 ;  /* 0x00000003ff00720c */ /* 0x000fda0003f06100 */
[----:B------:R-:W-:Y:S05]  /*0060*/  @P0 EXIT ;  /* 0x000000000000094d */ /* 0x000fea0003800000 */
[----:B------:R-:W0:Y:S01]  /*0070*/  LDC.64 R6, c[0x0][0x398] ;  /* 0x0000e600ff067b82 */ /* 0x000e220000000a00 */
[----:B------:R-:W1:Y:S01]  /*0080*/  S2R R2, SR_CgaCtaId ;  /* 0x0000000000027919 */ /* 0x000e620000008800 */
[----:B------:R-:W2:Y:S01]  /*0090*/  LDCU UR6, c[0x0][0x360] ;  /* 0x00006c00ff0677ac */ /* 0x000ea20008000800 */
[----:B------:R-:W-:Y:S01]  /*00a0*/  MOV R5, 0x400 ;  /* 0x0000040000057802 */ /* 0x000fe20000000f00 */
[----:B------:R-:W3:Y:S01]  /*00b0*/  S2R R3, SR_TID.X ;  /* 0x0000000000037919 */ /* 0x000ee20000002100 */
[----:B------:R-:W4:Y:S01]  /*00c0*/  LDCU.64 UR12, c[0x0][0x358] ;  /* 0x00006b00ff0c77ac */ /* 0x000f220008000a00 */
[C---:B0-----:R-:W-:Y:S01]  /*00d0*/  ISETP.NE.U32.AND P0, PT, R6.reuse, RZ, PT ;  /* 0x000000ff0600720c */ /* 0x041fe20003f05070 */
[C---:B--2---:R-:W-:Y:S02]  /*00e0*/  IMAD R0, R6.reuse, UR6, RZ ;  /* 0x0000000606007c24 */ /* 0x044fe4000f8e02ff */
[----:B------:R-:W-:Y:S01]  /*00f0*/  IMAD.WIDE.U32 R12, R6, UR11, RZ ;  /* 0x0000000b060c7c25 */ /* 0x000fe2000f8e00ff */
[----:B------:R-:W-:-:S03]  /*0100*/  ISETP.NE.AND.EX P0, PT, R7, RZ, PT, P0 ;  /* 0x000000ff0700720c */ /* 0x000fc60003f05300 */
[----:B------:R-:W-:Y:S01]  /*0110*/  IMAD R12, R7, UR11, R13 ;  /* 0x0000000b070c7c24 */ /* 0x000fe2000f8e020d */
[----:B-1----:R-:W-:-:S05]  /*0120*/  LEA R5, R2, R5, 0x18 ;  /* 0x0000000502057211 */ /* 0x002fca00078ec0ff */
[----:B------:R-:W-:-:S04]  /*0130*/  IMAD R11, R0, 0x4, R5 ;  /* 0x00000004000b7824 */ /* 0x000fc800078e0205 */
[----:B---34-:R-:W-:Y:S05]  /*0140*/  @!P0 BRA `(.L_x_0) ;  /* 0x00000004003c8947 */ /* 0x018fea0003800000 */
[C---:B------:R-:W-:Y:S01]  /*0150*/  ISETP.GE.U32.AND P0, PT, R6.reuse, 0x8, PT ;  /* 0x000000080600780c */ /* 0x040fe20003f06070 */
[----:B------:R-:W-:Y:S01]  /*0160*/  IMAD R8, R3, R6, RZ ;  /* 0x0000000603087224 */ /* 0x000fe200078e02ff */
[----:B------:R-:W-:Y:S01]  /*0170*/  LOP3.LUT R10, R6, 0x7, RZ, 0xc0, !PT ;  /* 0x00000007060a7812 */ /* 0x000fe200078ec0ff */
[----:B------:R-:W-:Y:S01]  /*0180*/  IMAD.MOV.U32 R9, RZ, RZ, RZ ;  /* 0x000000ffff097224 */ /* 0x000fe200078e00ff */
[----:B------:R-:W-:Y:S02]  /*0190*/  ISETP.GE.U32.AND.EX P0, PT, R7, RZ, PT, P0 ;  /* 0x000000ff0700720c */ /* 0x000fe40003f06100 */
[----:B------:R-:W-:-:S04]  /*01a0*/  ISETP.NE.U32.AND P1, PT, R10, RZ, PT ;  /* 0x000000ff0a00720c */ /* 0x000fc80003f25070 */
[----:B------:R-:W-:-:S07]  /*01b0*/  ISETP.NE.AND.EX P1, PT, RZ, RZ, PT, P1 ;  /* 0x000000ffff00720c */ /* 0x000fce0003f25310 */
[----:B------:R-:W-:Y:S06]  /*01c0*/  @!P0 BRA `(.L_x_1) ;  /* 0x0000000000748947 */ /* 0x000fec0003800000 */
[----:B------:R-:W-:Y:S01]  /*01d0*/  LOP3.LUT R9, R6, 0xfffffff8, RZ, 0xc0, !PT ;  /* 0xfffffff806097812 */ /* 0x000fe200078ec0ff */
[----:B------:R-:W-:Y:S01]  /*01e0*/  IMAD.MOV.U32 R4, RZ, RZ, RZ ;  /* 0x000000ffff047224 */ /* 0x000fe200078e00ff */
[----:B------:R-:W0:Y:S01]  /*01f0*/  LDCU UR4, c[0x0][0x39c] ;  /* 0x00007380ff0477ac */ /* 0x000e220008000800 */
[----:B------:R-:W-:Y:S02]  /*0200*/  IMAD.MOV.U32 R7, RZ, RZ, RZ ;  /* 0x000000ffff077224 */ /* 0x000fe400078e00ff */
[----:B------:R-:W-:-:S07]  /*0210*/  IMAD.MOV.U32 R13, RZ, RZ, 0x7f7fffff ;  /* 0x7f7fffffff0d7424 */ /* 0x000fce00078e00ff */
.L_x_2:
[C---:B-1----:R-:W-:Y:S01]  /*0220*/  IMAD.IADD R0, R4.reuse, 0x1, R8 ;  /* 0x0000000104007824 */ /* 0x042fe200078e0208 */
[----:B------:R-:W-:-:S03]  /*0230*/  IADD3 R4, P0, PT, R4, 0x8, RZ ;  /* 0x0000000804047810 */ /* 0x000fc60007f1e0ff */
[C---:B------:R-:W-:Y:S02]  /*0240*/  IMAD R2, R0.reuse, 0x4, R5 ;  /* 0x0000000400027824 */ /* 0x040fe400078e0205 */
[----:B------:R-:W-:Y:S02]  /*0250*/  IMAD R0, R0, 0x4, R11 ;  /* 0x0000000400007824 */ /* 0x000fe400078e020b */
[----:B------:R-:W-:Y:S01]  /*0260*/  IMAD.X R7, RZ, RZ, R7, P0 ;  /* 0x000000ffff077224 */ /* 0x000fe200000e0607 */
[----:B------:R1:W-:Y:S01]  /*0270*/  STS [R2], R13 ;  /* 0x0000000d02007388 */ /* 0x0003e20000000800 */
[----:B------:R-:W-:-:S03]  /*0280*/  ISETP.NE.U32.AND P0, PT, R4, R9, PT ;  /* 0x000000090400720c */ /* 0x000fc60003f05070 */
[----:B------:R1:W-:Y:S01]  /*0290*/  STS [R0], RZ ;  /* 0x000000ff00007388 */ /* 0x0003e20000000800 */
[----:B0-----:R-:W-:-:S03]  /*02a0*/  ISETP.NE.AND.EX P0, PT, R7, UR4, PT, P0 ;  /* 0x0000000407007c0c */ /* 0x001fc6000bf05300 */
[----:B------:R1:W-:Y:S04]  /*02b0*/  STS [R2+0x4], R13 ;  /* 0x0000040d02007388 */ /* 0x0003e80000000800 */
[----:B------:R1:W-:Y:S04]  /*02c0*/  STS [R0+0x4], RZ ;  /* 0x000004ff00007388 */ /* 0x0003e80000000800 */
        /* <DEDUP_REMOVED lines=11> */
[----:B------:R1:W-:Y:S01]  /*0380*/  STS [R0+0x1c], RZ ;  /* 0x00001cff00007388 */ /* 0x0003e20000000800 */
[----:B------:R-:W-:Y:S05]  /*0390*/  @P0 BRA `(.L_x_2) ;  /* 0xfffffffc00a00947 */ /* 0x000fea000383ffff */
.L_x_1:
[----:B------:R-:W-:Y:S05]  /*03a0*/  @!P1 BRA `(.L_x_0) ;  /* 0x0000000000a49947 */ /* 0x000fea0003800000 */
[----:B------:R-:W-:Y:S02]  /*03b0*/  ISETP.GE.U32.AND P0, PT, R10, 0x4, PT ;  /* 0x000000040a00780c */ /* 0x000fe40003f06070 */
[----:B------:R-:W-:Y:S02]  /*03c0*/  LOP3.LUT R4, R6, 0x3, RZ, 0xc0, !PT ;  /* 0x0000000306047812 */ /* 0x000fe400078ec0ff */
[----:B------:R-:W-:Y:S02]  /*03d0*/  ISETP.GE.U32.AND.EX P0, PT, RZ, RZ, PT, P0 ;  /* 0x000000ffff00720c */ /* 0x000fe40003f06100 */
[----:B------:R-:W-:-:S04]  /*03e0*/  ISETP.NE.U32.AND P1, PT, R4, RZ, PT ;  /* 0x000000ff0400720c */ /* 0x000fc80003f25070 */
[----:B------:R-:W-:-:S07]  /*03f0*/  ISETP.NE.AND.EX P1, PT, RZ, RZ, PT, P1 ;  /* 0x000000ffff00720c */ /* 0x000fce0003f25310 */
[----:B------:R-:W-:Y:S06]  /*0400*/  @!P0 BRA `(.L_x_3) ;  /* 0x0000000000348947 */ /* 0x000fec0003800000 */
[C---:B-1----:R-:W-:Y:S02]  /*0410*/  IMAD.IADD R0, R9.reuse, 0x1, R8 ;  /* 0x0000000109007824 */ /* 0x042fe400078e0208 */
[----:B------:R-:W-:Y:S02]  /*0420*/  IMAD.MOV.U32 R7, RZ, RZ, 0x7f7fffff ;  /* 0x7f7fffffff077424 */ /* 0x000fe400078e00ff */
[C---:B------:R-:W-:Y:S02]  /*0430*/  IMAD R2, R0.reuse, 0x4, R5 ;  /* 0x0000000400027824 */ /* 0x040fe400078e0205 */
[----:B------:R-:W-:Y:S02]  /*0440*/  IMAD R0, R0, 0x4, R11 ;  /* 0x0000000400007824 */ /* 0x000fe400078e020b */
[----:B------:R-:W-:Y:S01]  /*0450*/  VIADD R9, R9, 0x4 ;  /* 0x0000000409097836 */ /* 0x000fe20000000000 */
[----:B------:R0:W-:Y:S04]  /*0460*/  STS [R2], R7 ;  /* 0x0000000702007388 */ /* 0x0001e80000000800 */
[----:B------:R0:W-:Y:S04]  /*0470*/  STS [R0], RZ ;  /* 0x000000ff00007388 */ /* 0x0001e80000000800 */
[----:B------:R0:W-:Y:S04]  /*0480*/  STS [R2+0x4], R7 ;  /* 0x0000040702007388 */ /* 0x0001e80000000800 */
[----:B------:R0:W-:Y:S04]  /*0490*/  STS [R0+0x4], RZ ;  /* 0x000004ff00007388 */ /* 0x0001e80000000800 */
[----:B------:R0:W-:Y:S04]  /*04a0*/  STS [R2+0x8], R7 ;  /* 0x0000080702007388 */ /* 0x0001e80000000800 */
[----:B------:R0:W-:Y:S04]  /*04b0*/  STS [R0+0x8], RZ ;  /* 0x000008ff00007388 */ /* 0x0001e80000000800 */
[----:B------:R0:W-:Y:S04]  /*04c0*/  STS [R2+0xc], R7 ;  /* 0x00000c0702007388 */ /* 0x0001e80000000800 */
[----:B------:R0:W-:Y:S02]  /*04d0*/  STS [R0+0xc], RZ ;  /* 0x00000cff00007388 */ /* 0x0001e40000000800 */
.L_x_3:
[----:B------:R-:W-:Y:S05]  /*04e0*/  @!P1 BRA `(.L_x_0) ;  /* 0x0000000000549947 */ /* 0x000fea0003800000 */
[----:B------:R-:W-:Y:S02]  /*04f0*/  ISETP.NE.U32.AND P0, PT, R4, 0x1, PT ;  /* 0x000000010400780c */ /* 0x000fe40003f05070 */
[----:B------:R-:W-:Y:S02]  /*0500*/  LOP3.LUT R6, R6, 0x1, RZ, 0xc0, !PT ;  /* 0x0000000106067812 */ /* 0x000fe400078ec0ff */
[----:B------:R-:W-:Y:S02]  /*0510*/  ISETP.NE.AND.EX P0, PT, RZ, RZ, PT, P0 ;  /* 0x000000ffff00720c */ /* 0x000fe40003f05300 */
[----:B------:R-:W-:-:S04]  /*0520*/  ISETP.NE.U32.AND P1, PT, R6, 0x1, PT ;  /* 0x000000010600780c */ /* 0x000fc80003f25070 */
[----:B------:R-:W-:-:S07]  /*0530*/  ISETP.NE.U32.AND.EX P1, PT, RZ, RZ, PT, P1 ;  /* 0x000000ffff00720c */ /* 0x000fce0003f25110 */
[----:B------:R-:W-:Y:S06]  /*0540*/  @!P0 BRA `(.L_x_4) ;  /* 0x0000000000248947 */ /* 0x000fec0003800000 */
[C---:B01----:R-:W-:Y:S02]  /*0550*/  IMAD.IADD R0, R9.reuse, 0x1, R8 ;  /* 0x0000000109007824 */ /* 0x043fe400078e0208 */
[----:B------:R-:W-:Y:S02]  /*0560*/  IMAD.MOV.U32 R7, RZ, RZ, 0x7f7fffff ;  /* 0x7f7fffffff077424 */ /* 0x000fe400078e00ff */
[C---:B------:R-:W-:Y:S02]  /*0570*/  IMAD R2, R0.reuse, 0x4, R5 ;  /* 0x0000000400027824 */ /* 0x040fe400078e0205 */
[----:B------:R-:W-:Y:S02]  /*0580*/  IMAD R0, R0, 0x4, R11 ;  /* 0x0000000400007824 */ /* 0x000fe400078e020b */
[----:B------:R-:W-:Y:S01]  /*0590*/  VIADD R9, R9, 0x2 ;  /* 0x0000000209097836 */ /* 0x000fe20000000000 */
[----:B------:R2:W-:Y:S04]  /*05a0*/  STS [R2], R7 ;  /* 0x0000000702007388 */ /* 0x0005e80000000800 */
[----:B------:R2:W-:Y:S04]  /*05b0*/  STS [R0], RZ ;  /* 0x000000ff00007388 */ /* 0x0005e80000000800 */
[----:B------:R2:W-:Y:S04]  /*05c0*/  STS [R2+0x4], R7 ;  /* 0x0000040702007388 */ /* 0x0005e80000000800 */
[----:B------:R2:W-:Y:S02]  /*05d0*/  STS [R0+0x4], RZ ;  /* 0x000004ff00007388 */ /* 0x0005e40000000800 */
.L_x_4:
[----:B012---:R-:W-:Y:S02]  /*05e0*/  @!P1 IMAD.IADD R0, R9, 0x1, R8 ;  /* 0x0000000109009824 */ /* 0x007fe400078e0208 */
[----:B------:R-:W-:Y:S02]  /*05f0*/  @!P1 IMAD.MOV.U32 R7, RZ, RZ, 0x7f7fffff ;  /* 0x7f7fffffff079424 */ /* 0x000fe400078e00ff */
[C---:B------:R-:W-:Y:S02]  /*0600*/  @!P1 IMAD R2, R0.reuse, 0x4, R5 ;  /* 0x0000000400029824 */ /* 0x040fe400078e0205 */
[----:B------:R-:W-:-:S03]  /*0610*/  @!P1 IMAD R0, R0, 0x4, R11 ;  /* 0x0000000400009824 */ /* 0x000fc600078e020b */
[----:B------:R2:W-:Y:S04]  /*0620*/  @!P1 STS [R2], R7 ;  /* 0x0000000702009388 */ /* 0x0005e80000000800 */
[----:B------:R2:W-:Y:S02]  /*0630*/  @!P1 STS [R0], RZ ;  /* 0x000000ff00009388 */ /* 0x0005e40000000800 */
.L_x_0:
[----:B0-2---:R-:W1:Y:S02]  /*0640*/  LDC.64 R6, c[0x0][0x390] ;  /* 0x0000e400ff067b82 */ /* 0x005e640000000a00 */
[----:B-1----:R-:W-:-:S04]  /*0650*/  IADD3 R0, P0, PT, R6, UR6, RZ ;  /* 0x0000000606007c10 */ /* 0x002fc8000ff1e0ff */
[----:B------:R-:W-:-:S04]  /*0660*/  IADD3 R0, P1, PT, R0, -0x1, RZ ;  /* 0xffffffff00007810 */ /* 0x000fc80007f3e0ff */
[----:B------:R-:W-:-:S04]  /*0670*/  IADD3.X R4, PT, PT, RZ, -0x1, R7, P1, P0 ;  /* 0xffffffffff047810 */ /* 0x000fc80000fe0407 */
[----:B------:R-:W-:-:S13]  /*0680*/  ISETP.NE.U32.AND P0, PT, R4, RZ, PT ;  /* 0x000000ff0400720c */ /* 0x000fda0003f05070 */
[----:B------:R-:W-:Y:S05]  /*0690*/  @P0 BRA `(.L_x_5) ;  /* 0x0000000000500947 */ /* 0x000fea0003800000 */
[----:B------:R-:W0:Y:S01]  /*06a0*/  I2F.U32.RP R2, UR6 ;  /* 0x0000000600027d06 */ /* 0x000e220008209000 */
[----:B------:R-:W-:-:S07]  /*06b0*/  ISETP.NE.U32.AND P2, PT, RZ, UR6, PT ;  /* 0x00000006ff007c0c */ /* 0x000fce000bf45070 */
[----:B0-----:R-:W0:Y:S02]  /*06c0*/  MUFU.RCP R2, R2 ;  /* 0x0000000200027308 */ /* 0x001e240000001000 */
[----:B0-----:R-:W-:-:S06]  /*06d0*/  VIADD R6, R2, 0xffffffe ;  /* 0x0ffffffe02067836 */ /* 0x001fcc0000000000 */
[----:B------:R0:W1:Y:S02]  /*06e0*/  F2I.FTZ.U32.TRUNC.NTZ R7, R6 ;  /* 0x0000000600077305 */ /* 0x000064000021f000 */
[----:B0-----:R-:W-:Y:S02]  /*06f0*/  IMAD.MOV.U32 R6, RZ, RZ, RZ ;  /* 0x000000ffff067224 */ /* 0x001fe400078e00ff */
[----:B-1----:R-:W-:-:S04]  /*0700*/  IMAD.MOV R9, RZ, RZ, -R7 ;  /* 0x000000ffff097224 */ /* 0x002fc800078e0a07 */
[----:B------:R-:W-:-:S04]  /*0710*/  IMAD R9, R9, UR6, RZ ;  /* 0x0000000609097c24 */ /* 0x000fc8000f8e02ff */
[----:B------:R-:W-:-:S06]  /*0720*/  IMAD.HI.U32 R7, R7, R9, R6 ;  /* 0x0000000907077227 */ /* 0x000fcc00078e0006 */
[----:B------:R-:W-:-:S04]  /*0730*/  IMAD.HI.U32 R6, R7, R0, RZ ;  /* 0x0000000007067227 */ /* 0x000fc800078e00ff */
[----:B------:R-:W-:-:S04]  /*0740*/  IMAD.MOV R7, RZ, RZ, -R6 ;  /* 0x000000ffff077224 */ /* 0x000fc800078e0a06 */
[----:B------:R-:W-:Y:S02]  /*0750*/  IMAD R0, R7, UR6, R0 ;  /* 0x0000000607007c24 */ /* 0x000fe4000f8e0200 */
[----:B------:R-:W-:-:S03]  /*0760*/  IMAD.MOV.U32 R7, RZ, RZ, RZ ;  /* 0x000000ffff077224 */ /* 0x000fc600078e00ff */
[----:B------:R-:W-:-:S13]  /*0770*/  ISETP.GE.U32.AND P0, PT, R0, UR6, PT ;  /* 0x0000000600007c0c */ /* 0x000fda000bf06070 */
[----:B------:R-:W-:Y:S02]  /*0780*/  @P0 VIADD R0, R0, -UR6 ;  /* 0x8000000600000c36 */ /* 0x000fe40008000000 */
[----:B------:R-:W-:-:S03]  /*0790*/  @P0 VIADD R6, R6, 0x1 ;  /* 0x0000000106060836 */ /* 0x000fc60000000000 */
[----:B------:R-:W-:-:S13]  /*07a0*/  ISETP.GE.U32.AND P1, PT, R0, UR6, PT ;  /* 0x0000000600007c0c */ /* 0x000fda000bf26070 */
[----:B------:R-:W-:Y:S01]  /*07b0*/  @P1 VIADD R6, R6, 0x1 ;  /* 0x0000000106061836 */ /* 0x000fe20000000000 */
[----:B------:R-:W-:Y:S01]  /*07c0*/  @!P2 LOP3.LUT R6, RZ, UR6, RZ, 0x33, !PT ;  /* 0x00000006ff06ac12 */ /* 0x000fe2000f8e33ff */
[----:B------:R-:W-:Y:S06]  /*07d0*/  BRA `(.L_x_6) ;  /* 0x0000000000107947 */ /* 0x000fec0003800000 */
.L_x_5:
[----:B------:R-:W-:-:S07]  /*07e0*/  MOV R2, 0x800 ;  /* 0x0000080000027802 */ /* 0x000fce0000000f00 */
[----:B------:R-:W-:Y:S05]  /*07f0*/  CALL.REL.NOINC `($__internal_0_$__cuda_sm20_div_u64) ;  /* 0x00000020007c7944 */ /* 0x000fea0003c00000 */
[----:B------:R-:W-:Y:S02]  /*0800*/  IMAD.MOV.U32 R6, RZ, RZ, R0 ;  /* 0x000000ffff067224 */ /* 0x000fe400078e0000 */
[----:B------:R-:W-:-:S07]  /*0810*/  IMAD.MOV.U32 R7, RZ, RZ, R9 ;  /* 0x000000ffff077224 */ /* 0x000fce00078e0009 */
.L_x_6:
[----:B------:R-:W0:Y:S01]  /*0820*/  LDCU.64 UR4, c[0x0][0x390] ;  /* 0x00007200ff0477ac */ /* 0x000e220008000a00 */
[CC--:B------:R-:W-:Y:S01]  /*0830*/  IMAD.WIDE.U32 R8, R6.reuse, R3.reuse, RZ ;  /* 0x0000000306087225 */ /* 0x0c0fe200078e00ff */
[----:B------:R-:W-:Y:S01]  /*0840*/  BSSY.RECONVERGENT B1, `(.L_x_7) ;  /* 0x00000b5000017945 */ /* 0x000fe20003800200 */
[----:B------:R-:W1:Y:S02]  /*0850*/  LDCU.64 UR8, c[0x0][0x380] ;  /* 0x00007000ff0877ac */ /* 0x000e640008000a00 */
[----:B------:R-:W-:Y:S01]  /*0860*/  IMAD R13, R7, R3, RZ ;  /* 0x00000003070d7224 */ /* 0x000fe200078e02ff */
[----:B------:R-:W-:Y:S01]  /*0870*/  IADD3 R4, P0, PT, R6, R8, RZ ;  /* 0x0000000806047210 */ /* 0x000fe20007f1e0ff */
[----:B------:R-:W2:Y:S02]  /*0880*/  LDCU.64 UR14, c[0x0][0x380] ;  /* 0x00007000ff0e77ac */ /* 0x000ea40008000a00 */
[----:B------:R-:W-:-:S04]  /*0890*/  IMAD.IADD R13, R9, 0x1, R13 ;  /* 0x00000001090d7824 */ /* 0x000fc800078e020d */
[----:B------:R-:W-:Y:S01]  /*08a0*/  IMAD.X R0, R7, 0x1, R13, P0 ;  /* 0x0000000107007824 */ /* 0x000fe200000e060d */
[----:B0-----:R-:W-:-:S04]  /*08b0*/  ISETP.LT.U32.AND P0, PT, R4, UR4, PT ;  /* 0x0000000404007c0c */ /* 0x001fc8000bf01070 */
[----:B------:R-:W-:-:S04]  /*08c0*/  ISETP.LT.U32.AND.EX P0, PT, R0, UR5, PT, P0 ;  /* 0x0000000500007c0c */ /* 0x000fc8000bf01100 */
[----:B------:R-:W-:Y:S02]  /*08d0*/  SEL R4, R4, UR4, P0 ;  /* 0x0000000404047c07 */ /* 0x000fe40008000000 */
[----:B------:R-:W-:Y:S02]  /*08e0*/  SEL R0, R0, UR5, P0 ;  /* 0x0000000500007c07 */ /* 0x000fe40008000000 */
[----:B------:R-:W-:-:S04]  /*08f0*/  ISETP.GE.U32.AND P0, PT, R8, R4, PT ;  /* 0x000000040800720c */ /* 0x000fc80003f06070 */
[----:B------:R-:W-:-:S13]  /*0900*/  ISETP.GE.U32.AND.EX P0, PT, R13, R0, PT, P0 ;  /* 0x000000000d00720c */ /* 0x000fda0003f06100 */
[----:B-12---:R-:W-:Y:S05]  /*0910*/  @P0 BRA `(.L_x_8) ;  /* 0x00000008009c0947 */ /* 0x006fea0003800000 */
[----:B------:R-:W0:Y:S01]  /*0920*/  LDCU.64 UR4, c[0x0][0x398] ;  /* 0x00007300ff0477ac */ /* 0x000e220008000a00 */
[----:B------:R-:W-:Y:S02]  /*0930*/  IMAD.MOV.U32 R7, RZ, RZ, R8 ;  /* 0x000000ffff077224 */ /* 0x000fe400078e0008 */
[----:B------:R-:W-:Y:S01]  /*0940*/  IMAD.MOV.U32 R9, RZ, RZ, R13 ;  /* 0x000000ffff097224 */ /* 0x000fe200078e000d */
[----:B0-----:R-:W-:Y:S02]  /*0950*/  UISETP.NE.U32.AND UP0, UPT, UR4, URZ, UPT ;  /* 0x000000ff0400728c */ /* 0x001fe4000bf05070 */
[----:B------:R-:W-:Y:S02]  /*0960*/  IMAD R6, R3, UR4, RZ ;  /* 0x0000000403067c24 */ /* 0x000fe4000f8e02ff */
[----:B------:R-:W-:Y:S02]  /*0970*/  UISETP.NE.AND.EX UP0, UPT, UR5, URZ, UPT, UP0 ;  /* 0x000000ff0500728c */ /* 0x000fe4000bf05300 */
[----:B------:R-:W-:-:S02]  /*0980*/  IMAD R5, R6, 0x4, R5 ;  /* 0x0000000406057824 */ /* 0x000fc400078e0205 */
[----:B------:R-:W-:-:S05]  /*0990*/  IMAD R6, R6, 0x4, R11 ;  /* 0x0000000406067824 */ /* 0x000fca00078e020b */
[----:B------:R-:W-:Y:S05]  /*09a0*/  BRA.U !UP0, `(.L_x_9) ;  /* 0x0000000508707547 */ /* 0x000fea000b800000 */
.L_x_17:
[----:B0-----:R-:W0:Y:S01]  /*09b0*/  LDC.64 R14, c[0x0][0x390] ;  /* 0x0000e400ff0e7b82 */ /* 0x001e220000000a00 */
[----:B------:R-:W1:Y:S01]  /*09c0*/  LDCU.64 UR4, c[0x0][0x380] ;  /* 0x00007000ff0477ac */ /* 0x000e620008000a00 */
[----:B------:R-:W-:-:S04]  /*09d0*/  IMAD.MOV.U32 R8, RZ, RZ, R7 ;  /* 0x000000ffff087224 */ /* 0x000fc800078e0007 */
[----:B0-----:R-:W-:-:S04]  /*09e0*/  IMAD.WIDE.U32 R2, R14, UR11, R8 ;  /* 0x0000000b0e027c25 */ /* 0x001fc8000f8e0008 */
[----:B------:R-:W-:Y:S01]  /*09f0*/  IMAD R3, R15, UR11, R3 ;  /* 0x0000000b0f037c24 */ /* 0x000fe2000f8e0203 */
[----:B-1----:R-:W-:-:S04]  /*0a00*/  LEA R14, P0, R2, UR4, 0x2 ;  /* 0x00000004020e7c11 */ /* 0x002fc8000f8010ff */
[----:B------:R-:W-:Y:S02]  /*0a10*/  LEA.HI.X R15, R2, UR5, R3, 0x2, P0 ;  /* 0x00000005020f7c11 */ /* 0x000fe400080f1403 */
[----:B------:R-:W0:Y:S04]  /*0a20*/  LDS R2, [R5] ;  /* 0x0000000005027984 */ /* 0x000e280000000800 */
[----:B------:R-:W0:Y:S01]  /*0a30*/  LDG.E R15, desc[UR12][R14.64] ;  /* 0x0000000c0e0f7981 */ /* 0x000e22000c1e1900 */
[----:B------:R-:W-:Y:S01]  /*0a40*/  BSSY.RECONVERGENT B0, `(.L_x_10) ;  /* 0x000004c000007945 */ /* 0x000fe20003800200 */
[----:B0-----:R-:W-:-:S13]  /*0a50*/  FSETP.GEU.AND P0, PT, R15, R2, PT ;  /* 0x000000020f00720b */ /* 0x001fda0003f0e000 */
[----:B------:R-:W-:Y:S05]  /*0a60*/  @P0 BRA `(.L_x_11) ;  /* 0x0000000400240947 */ /* 0x000fea0003800000 */
[----:B------:R-:W0:Y:S01]  /*0a70*/  S2UR UR5, SR_CgaCtaId ;  /* 0x00000000000579c3 */ /* 0x000e220000008800 */
[----:B------:R1:W-:Y:S01]  /*0a80*/  STS [R5], R15 ;  /* 0x0000000f05007388 */ /* 0x0003e20000000800 */
[----:B------:R-:W-:Y:S01]  /*0a90*/  UMOV UR4, 0x400 ;  /* 0x0000040000047882 */ /* 0x000fe20000000000 */
[----:B------:R-:W-:Y:S01]  /*0aa0*/  IMAD.MOV.U32 R14, RZ, RZ, RZ ;  /* 0x000000ffff0e7224 */ /* 0x000fe200078e00ff */
[----:B------:R-:W2:Y:S01]  /*0ab0*/  S2R R13, SR_TID.X ;  /* 0x00000000000d7919 */ /* 0x000ea20000002100 */
[----:B------:R-:W-:-:S03]  /*0ac0*/  IMAD.MOV.U32 R19, RZ, RZ, RZ ;  /* 0x000000ffff137224 */ /* 0x000fc600078e00ff */
[----:B------:R-:W3:Y:S01]  /*0ad0*/  LDC.64 R2, c[0x0][0x398] ;  /* 0x0000e600ff027b82 */ /* 0x000ee20000000a00 */
[----:B------:R1:W-:Y:S01]  /*0ae0*/  STS [R6], R7 ;  /* 0x0000000706007388 */ /* 0x0003e20000000800 */
[----:B------:R-:W-:Y:S02]  /*0af0*/  IMAD.MOV.U32 R17, RZ, RZ, RZ ;  /* 0x000000ffff117224 */ /* 0x000fe400078e00ff */
[----:B------:R-:W-:Y:S01]  /*0b00*/  IMAD.MOV.U32 R10, RZ, RZ, RZ ;  /* 0x000000ffff0a7224 */ /* 0x000fe200078e00ff */
[----:B0-----:R-:W-:-:S06]  /*0b10*/  ULEA UR4, UR5, UR4, 0x18 ;  /* 0x0000000405047291 */ /* 0x001fcc000f8ec0ff */
[----:B-1----:R-:W-:-:S07]  /*0b20*/  IMAD.U32 R8, RZ, RZ, UR4 ;  /* 0x00000004ff087e24 */ /* 0x002fce000f8e00ff */
.L_x_16:
[C---:B------:R-:W-:Y:S01]  /*0b30*/  IMAD.SHL.U32 R24, R14.reuse, 0x2, RZ ;  /* 0x000000020e187824 */ /* 0x040fe200078e00ff */
[----:B------:R-:W-:Y:S01]  /*0b40*/  SHF.L.U64.HI R22, R14, 0x1, R19 ;  /* 0x000000010e167819 */ /* 0x000fe20000010213 */
[----:B------:R-:W-:Y:S01]  /*0b50*/  BSSY.RECONVERGENT B2, `(.L_x_12) ;  /* 0x0000015000027945 */ /* 0x000fe20003800200 */
[-C--:B0-23--:R-:W-:Y:S02]  /*0b60*/  IMAD R15, R13, R2.reuse, R14 ;  /* 0x000000020d0f7224 */ /* 0x08dfe400078e020e */
[C---:B------:R-:W-:Y:S02]  /*0b70*/  LOP3.LUT R23, R24.reuse, 0x1, RZ, 0xfc, !PT ;  /* 0x0000000118177812 */ /* 0x040fe400078efcff */
[----:B------:R-:W-:Y:S02]  /*0b80*/  IADD3 R16, P2, PT, R24, 0x2, RZ ;  /* 0x0000000218107810 */ /* 0x000fe40007f5e0ff */
[-C--:B------:R-:W-:Y:S02]  /*0b90*/  ISETP.GE.U32.AND P0, PT, R23, R2.reuse, PT ;  /* 0x000000021700720c */ /* 0x080fe40003f06070 */
[----:B------:R-:W-:Y:S01]  /*0ba0*/  ISETP.GE.U32.AND P1, PT, R16, R2, PT ;  /* 0x000000021000720c */ /* 0x000fe20003f26070 */
[----:B------:R-:W-:Y:S01]  /*0bb0*/  IMAD.X R18, RZ, RZ, R22, P2 ;  /* 0x000000ffff127224 */ /* 0x000fe200010e0616 */
[----:B------:R-:W-:-:S04]  /*0bc0*/  ISETP.GE.U32.AND.EX P0, PT, R22, R3, PT, P0 ;  /* 0x000000031600720c */ /* 0x000fc80003f06100 */
[----:B------:R-:W-:-:S09]  /*0bd0*/  ISETP.GE.U32.AND.EX P1, PT, R18, R3, PT, P1 ;  /* 0x000000031200720c */ /* 0x000fd20003f26110 */
[----:B------:R-:W-:Y:S05]  /*0be0*/  @P0 BRA `(.L_x_13) ;  /* 0x00000000002c0947 */ /* 0x000fea0003800000 */
[----:B------:R-:W0:Y:S01]  /*0bf0*/  S2UR UR5, SR_CgaCtaId ;  /* 0x00000000000579c3 */ /* 0x000e220000008800 */
[----:B------:R-:W-:Y:S01]  /*0c00*/  UMOV UR4, 0x400 ;  /* 0x0000040000047882 */ /* 0x000fe20000000000 */
[----:B------:R-:W-:-:S06]  /*0c10*/  IMAD R20, R14, 0x8, R5 ;  /* 0x000000080e147824 */ /* 0x000fcc00078e0205 */
[----:B------:R-:W-:Y:S01]  /*0c20*/  LDS R20, [R20+0x4] ;  /* 0x0000040014147984 */ /* 0x000fe20000000800 */
[----:B0-----:R-:W-:-:S06]  /*0c30*/  ULEA UR4, UR5, UR4, 0x18 ;  /* 0x0000000405047291 */ /* 0x001fcc000f8ec0ff */
[----:B------:R-:W-:-:S04]  /*0c40*/  IMAD.U32 R8, RZ, RZ, UR4 ;  /* 0x00000004ff087e24 */ /* 0x000fc8000f8e00ff */
[----:B------:R-:W-:-:S06]  /*0c50*/  IMAD R21, R15, 0x4, R8 ;  /* 0x000000040f157824 */ /* 0x000fcc00078e0208 */
[----:B------:R-:W0:Y:S02]  /*0c60*/  LDS R21, [R21] ;  /* 0x0000000015157984 */ /* 0x000e240000000800 */
[----:B0-----:R-:W-:-:S04]  /*0c70*/  FSETP.GT.AND P0, PT, R20, R21, PT ;  /* 0x000000151400720b */ /* 0x001fc80003f04000 */
[----:B------:R-:W-:Y:S02]  /*0c80*/  SEL R17, R23, R14, P0 ;  /* 0x0000000e17117207 */ /* 0x000fe40000000000 */
[----:B------:R-:W-:-:S07]  /*0c90*/  SEL R10, R22, R19, P0 ;  /* 0x00000013160a7207 */ /* 0x000fce0000000000 */
.L_x_13:
[----:B------:R-:W-:Y:S05]  /*0ca0*/  BSYNC.RECONVERGENT B2 ;  /* 0x0000000000027941 */ /* 0x000fea0003800200 */
.L_x_12:
[----:B------:R-:W-:Y:S04]  /*0cb0*/  BSSY.RECONVERGENT B2, `(.L_x_14) ;  /* 0x000000f000027945 */ /* 0x000fe80003800200 */
[----:B------:R-:W-:Y:S05]  /*0cc0*/  @P1 BRA `(.L_x_15) ;  /* 0x0000000000341947 */ /* 0x000fea0003800000 */
[----:B------:R-:W0:Y:S01]  /*0cd0*/  S2R R13, SR_TID.X ;  /* 0x00000000000d7919 */ /* 0x000e220000002100 */
[----:B------:R-:W1:Y:S01]  /*0ce0*/  S2UR UR5, SR_CgaCtaId ;  /* 0x00000000000579c3 */ /* 0x000e620000008800 */
[----:B------:R-:W-:Y:S01]  /*0cf0*/  UMOV UR4, 0x400 ;  /* 0x0000040000047882 */ /* 0x000fe20000000000 */
[----:B------:R-:W-:-:S06]  /*0d00*/  IMAD R20, R24, 0x4, R5 ;  /* 0x0000000418147824 */ /* 0x000fcc00078e0205 */
[----:B------:R-:W-:Y:S01]  /*0d10*/  LDS R20, [R20+0x8] ;  /* 0x0000080014147984 */ /* 0x000fe20000000800 */
[----:B-1----:R-:W-:-:S06]  /*0d20*/  ULEA UR4, UR5, UR4, 0x18 ;  /* 0x0000000405047291 */ /* 0x002fcc000f8ec0ff */
[----:B------:R-:W-:Y:S02]  /*0d30*/  IMAD.U32 R8, RZ, RZ, UR4 ;  /* 0x00000004ff087e24 */ /* 0x000fe4000f8e00ff */
[----:B0-----:R-:W-:-:S04]  /*0d40*/  IMAD R21, R13, R2, R17 ;  /* 0x000000020d157224 */ /* 0x001fc800078e0211 */
[----:B------:R-:W-:-:S06]  /*0d50*/  IMAD R21, R21, 0x4, R8 ;  /* 0x0000000415157824 */ /* 0x000fcc00078e0208 */
[----:B------:R-:W0:Y:S02]  /*0d60*/  LDS R21, [R21] ;  /* 0x0000000015157984 */ /* 0x000e240000000800 */
[----:B0-----:R-:W-:-:S04]  /*0d70*/  FSETP.GT.AND P0, PT, R20, R21, PT ;  /* 0x000000151400720b */ /* 0x001fc80003f04000 */
[----:B------:R-:W-:Y:S02]  /*0d80*/  SEL R17, R16, R17, P0 ;  /* 0x0000001110117207 */ /* 0x000fe40000000000 */
[----:B------:R-:W-:-:S07]  /*0d90*/  SEL R10, R18, R10, P0 ;  /* 0x0000000a120a7207 */ /* 0x000fce0000000000 */
.L_x_15:
[----:B------:R-:W-:Y:S05]  /*0da0*/  BSYNC.RECONVERGENT B2 ;  /* 0x0000000000027941 */ /* 0x000fea0003800200 */
.L_x_14:
[----:B------:R-:W-:-:S04]  /*0db0*/  ISETP.NE.U32.AND P0, PT, R17, R14, PT ;  /* 0x0000000e1100720c */ /* 0x000fc80003f05070 */
[----:B------:R-:W-:-:S13]  /*0dc0*/  ISETP.NE.AND.EX P0, PT, R10, R19, PT, P0 ;  /* 0x000000130a00720c */ /* 0x000fda0003f05300 */
[----:B------:R-:W-:Y:S05]  /*0dd0*/  @!P0 BRA `(.L_x_11) ;  /* 0x0000000000488947 */ /* 0x000fea0003800000 */
[-C--:B------:R-:W-:Y:S01]  /*0de0*/  IMAD R16, R13, R2.reuse, R17 ;  /* 0x000000020d107224 */ /* 0x080fe200078e0211 */
[----:B------:R-:W-:Y:S01]  /*0df0*/  ISETP.GE.U32.AND P0, PT, R17, R2, PT ;  /* 0x000000021100720c */ /* 0x000fe20003f06070 */
[C-C-:B------:R-:W-:Y:S02]  /*0e00*/  IMAD R22, R15.reuse, 0x4, R8.reuse ;  /* 0x000000040f167824 */ /* 0x140fe400078e0208 */
[----:B------:R-:W-:Y:S01]  /*0e10*/  IMAD R20, R16, 0x4, R8 ;  /* 0x0000000410147824 */ /* 0x000fe200078e0208 */
[----:B------:R-:W-:Y:S01]  /*0e20*/  ISETP.GE.U32.AND.EX P0, PT, R10, R3, PT, P0 ;  /* 0x000000030a00720c */ /* 0x000fe20003f06100 */
[--C-:B------:R-:W-:Y:S01]  /*0e30*/  IMAD R16, R16, 0x4, R11.reuse ;  /* 0x0000000410107824 */ /* 0x100fe200078e020b */
[----:B------:R-:W-:Y:S01]  /*0e40*/  LDS R23, [R22] ;  /* 0x0000000016177984 */ /* 0x000fe20000000800 */
[----:B------:R-:W-:Y:S02]  /*0e50*/  IMAD R15, R15, 0x4, R11 ;  /* 0x000000040f0f7824 */ /* 0x000fe400078e020b */
[----:B------:R-:W-:Y:S01]  /*0e60*/  IMAD.MOV.U32 R14, RZ, RZ, R17 ;  /* 0x000000ffff0e7224 */ /* 0x000fe200078e0011 */
[----:B------:R-:W0:Y:S01]  /*0e70*/  LDS R25, [R20] ;  /* 0x0000000014197984 */ /* 0x000e220000000800 */
[----:B------:R-:W-:-:S03]  /*0e80*/  IMAD.MOV.U32 R19, RZ, RZ, R10 ;  /* 0x000000ffff137224 */ /* 0x000fc600078e000a */
[----:B0-----:R-:W-:Y:S04]  /*0e90*/  STS [R22], R25 ;  /* 0x0000001916007388 */ /* 0x001fe80000000800 */
[----:B------:R-:W-:Y:S04]  /*0ea0*/  STS [R20], R23 ;  /* 0x0000001714007388 */ /* 0x000fe80000000800 */
[----:B------:R-:W0:Y:S04]  /*0eb0*/  LDS R18, [R16] ;  /* 0x0000000010127984 */ /* 0x000e280000000800 */
[----:B------:R-:W1:Y:S04]  /*0ec0*/  LDS R21, [R15] ;  /* 0x000000000f157984 */ /* 0x000e680000000800 */
[----:B0-----:R0:W-:Y:S04]  /*0ed0*/  STS [R15], R18 ;  /* 0x000000120f007388 */ /* 0x0011e80000000800 */
[----:B-1----:R0:W-:Y:S01]  /*0ee0*/  STS [R16], R21 ;  /* 0x0000001510007388 */ /* 0x0021e20000000800 */
[----:B------:R-:W-:Y:S05]  /*0ef0*/  @!P0 BRA `(.L_x_16) ;  /* 0xfffffffc000c8947 */ /* 0x000fea000383ffff */
.L_x_11:
[----:B------:R-:W-:Y:S05]  /*0f00*/  BSYNC.RECONVERGENT B0 ;  /* 0x0000000000007941 */ /* 0x000fea0003800200 */
.L_x_10:
[----:B------:R-:W-:-:S05]  /*0f10*/  IADD3 R7, P0, PT, R7, 0x1, RZ ;  /* 0x0000000107077810 */ /* 0x000fca0007f1e0ff */
[----:B------:R-:W-:Y:S01]  /*0f20*/  IMAD.X R9, RZ, RZ, R9, P0 ;  /* 0x000000ffff097224 */ /* 0x000fe200000e0609 */
[----:B------:R-:W-:-:S04]  /*0f30*/  ISETP.GE.U32.AND P0, PT, R7, R4, PT ;  /* 0x000000040700720c */ /* 0x000fc80003f06070 */
[----:B------:R-:W-:-:S13]  /*0f40*/  ISETP.GE.U32.AND.EX P0, PT, R9, R0, PT, P0 ;  /* 0x000000000900720c */ /* 0x000fda0003f06100 */
[----:B------:R-:W-:Y:S05]  /*0f50*/  @!P0 BRA `(.L_x_17) ;  /* 0xfffffff800948947 */ /* 0x000fea000383ffff */
[----:B------:R-:W-:Y:S05]  /*0f60*/  BRA `(.L_x_8) ;  /* 0x0000000400087947 */ /* 0x000fea0003800000 */
.L_x_9:
[----:B------:R-:W-:Y:S01]  /*0f70*/  IMAD.IADD R8, R4, 0x1, -R7 ;  /* 0x0000000104087824 */ /* 0x000fe200078e0a07 */
[----:B------:R-:W0:Y:S01]  /*0f80*/  LDC.64 R2, c[0x0][0x390] ;  /* 0x0000e400ff027b82 */ /* 0x000e220000000a00 */
[----:B------:R-:W-:Y:S01]  /*0f90*/  IADD3 R10, P2, PT, R7, -R4, RZ ;  /* 0x80000004070a7210 */ /* 0x000fe20007f5e0ff */
[----:B------:R-:W-:Y:S02]  /*0fa0*/  BSSY.RECONVERGENT B0, `(.L_x_18) ;  /* 0x000001c000007945 */ /* 0x000fe40003800200 */
[----:B------:R-:W-:Y:S02]  /*0fb0*/  LOP3.LUT R21, R8, 0x3, RZ, 0xc0, !PT ;  /* 0x0000000308157812 */ /* 0x000fe400078ec0ff */
[----:B------:R-:W-:Y:S01]  /*0fc0*/  IMAD.X R8, R9, 0x1, ~R0, P2 ;  /* 0x0000000109087824 */ /* 0x000fe200010e0e00 */
[----:B------:R-:W-:Y:S02]  /*0fd0*/  ISETP.GT.U32.AND P0, PT, R10, -0x4, PT ;  /* 0xfffffffc0a00780c */ /* 0x000fe40003f04070 */
[----:B------:R-:W-:-:S02]  /*0fe0*/  ISETP.NE.U32.AND P1, PT, R21, RZ, PT ;  /* 0x000000ff1500720c */ /* 0x000fc40003f25070 */
[----:B------:R-:W-:Y:S02]  /*0ff0*/  ISETP.GT.U32.AND.EX P0, PT, R8, -0x1, PT, P0 ;  /* 0xffffffff0800780c */ /* 0x000fe40003f04100 */
[----:B------:R-:W-:-:S13]  /*1000*/  ISETP.NE.AND.EX P1, PT, RZ, RZ, PT, P1 ;  /* 0x000000ffff00720c */ /* 0x000fda0003f25310 */
[----:B------:R-:W-:Y:S05]  /*1010*/  @!P1 BRA `(.L_x_19) ;  /* 0x0000000000509947 */ /* 0x000fea0003800000 */
[----:B------:R-:W1:Y:S01]  /*1020*/  LDC.64 R14, c[0x0][0x390] ;  /* 0x0000e400ff0e7b82 */ /* 0x000e620000000a00 */
[----:B------:R-:W-:Y:S02]  /*1030*/  IMAD.MOV.U32 R10, RZ, RZ, RZ ;  /* 0x000000ffff0a7224 */ /* 0x000fe400078e00ff */
[----:B------:R-:W-:-:S07]  /*1040*/  IMAD.MOV.U32 R20, RZ, RZ, RZ ;  /* 0x000000ffff147224 */ /* 0x000fce00078e00ff */
.L_x_20:
[----:B------:R-:W-:-:S04]  /*1050*/  IMAD.MOV.U32 R8, RZ, RZ, R7 ;  /* 0x000000ffff087224 */ /* 0x000fc800078e0007 */
[----:B-1----:R-:W-:Y:S02]  /*1060*/  IMAD.WIDE.U32 R16, R14, UR11, R8 ;  /* 0x0000000b0e107c25 */ /* 0x002fe4000f8e0008 */
[----:B------:R-:W1:Y:S02]  /*1070*/  LDS R8, [R5] ;  /* 0x0000000005087984 */ /* 0x000e640000000800 */
[----:B------:R-:W-:Y:S01]  /*1080*/  IMAD R13, R15, UR11, R17 ;  /* 0x0000000b0f0d7c24 */ /* 0x000fe2000f8e0211 */
[----:B------:R-:W-:-:S04]  /*1090*/  LEA R18, P1, R16, UR8, 0x2 ;  /* 0x0000000810127c11 */ /* 0x000fc8000f8210ff */
[----:B------:R-:W-:-:S05]  /*10a0*/  LEA.HI.X R19, R16, UR9, R13, 0x2, P1 ;  /* 0x0000000910137c11 */ /* 0x000fca00088f140d */
[----:B------:R-:W1:Y:S02]  /*10b0*/  LDG.E R18, desc[UR12][R18.64] ;  /* 0x0000000c12127981 */ /* 0x000e64000c1e1900 */
[----:B-1----:R-:W-:-:S13]  /*10c0*/  FSETP.GEU.AND P1, PT, R18, R8, PT ;  /* 0x000000081200720b */ /* 0x002fda0003f2e000 */
[----:B------:R-:W-:Y:S04]  /*10d0*/  @!P1 STS [R5], R18 ;  /* 0x0000001205009388 */ /* 0x000fe80000000800 */
[----:B------:R1:W-:Y:S01]  /*10e0*/  @!P1 STS [R6], R7 ;  /* 0x0000000706009388 */ /* 0x0003e20000000800 */
[----:B------:R-:W-:-:S05]  /*10f0*/  IADD3 R10, P1, PT, R10, 0x1, RZ ;  /* 0x000000010a0a7810 */ /* 0x000fca0007f3e0ff */
[----:B------:R-:W-:Y:S01]  /*1100*/  IMAD.X R20, RZ, RZ, R20, P1 ;  /* 0x000000ffff147224 */ /* 0x000fe200008e0614 */
[----:B------:R-:W-:Y:S02]  /*1110*/  ISETP.NE.U32.AND P1, PT, R10, R21, PT ;  /* 0x000000150a00720c */ /* 0x000fe40003f25070 */
[----:B-1----:R-:W-:Y:S02]  /*1120*/  IADD3 R7, P2, PT, R7, 0x1, RZ ;  /* 0x0000000107077810 */ /* 0x002fe40007f5e0ff */
[----:B------:R-:W-:-:S03]  /*1130*/  ISETP.NE.AND.EX P1, PT, R20, RZ, PT, P1 ;  /* 0x000000ff1400720c */ /* 0x000fc60003f25310 */
[----:B------:R-:W-:-:S10]  /*1140*/  IMAD.X R9, RZ, RZ, R9, P2 ;  /* 0x000000ffff097224 */ /* 0x000fd400010e0609 */
[----:B------:R-:W-:Y:S05]  /*1150*/  @P1 BRA `(.L_x_20) ;  /* 0xfffffffc00bc1947 */ /* 0x000fea000383ffff */
.L_x_19:
[----:B------:R-:W-:Y:S05]  /*1160*/  BSYNC.RECONVERGENT B0 ;  /* 0x0000000000007941 */ /* 0x000fea0003800200 */
.L_x_18:
[----:B------:R-:W-:Y:S05]  /*1170*/  @P0 BRA `(.L_x_8) ;  /* 0x0000000000840947 */ /* 0x000fea0003800000 */
.L_x_21:
[----:B------:R-:W-:-:S04]  /*1180*/  IMAD.MOV.U32 R8, RZ, RZ, R7 ;  /* 0x000000ffff087224 */ /* 0x000fc800078e0007 */
[----:B0-----:R-:W-:Y:S02]  /*1190*/  IMAD.WIDE.U32 R16, R2, UR11, R8 ;  /* 0x0000000b02107c25 */ /* 0x001fe4000f8e0008 */
[----:B------:R-:W0:Y:S02]  /*11a0*/  LDS R8, [R5] ;  /* 0x0000000005087984 */ /* 0x000e240000000800 */
[----:B------:R-:W-:Y:S01]  /*11b0*/  IMAD R13, R3, UR11, R17 ;  /* 0x0000000b030d7c24 */ /* 0x000fe2000f8e0211 */
[----:B------:R-:W-:-:S04]  /*11c0*/  LEA R14, P0, R16, UR14, 0x2 ;  /* 0x0000000e100e7c11 */ /* 0x000fc8000f8010ff */
[----:B------:R-:W-:-:S05]  /*11d0*/  LEA.HI.X R15, R16, UR15, R13, 0x2, P0 ;  /* 0x0000000f100f7c11 */ /* 0x000fca00080f140d */
[----:B------:R-:W0:Y:S04]  /*11e0*/  LDG.E R10, desc[UR12][R14.64] ;  /* 0x0000000c0e0a7981 */ /* 0x000e28000c1e1900 */
[----:B------:R-:W2:Y:S04]  /*11f0*/  LDG.E R16, desc[UR12][R14.64+0x4] ;  /* 0x0000040c0e107981 */ /* 0x000ea8000c1e1900 */
[----:B------:R-:W3:Y:S04]  /*1200*/  LDG.E R18, desc[UR12][R14.64+0x8] ;  /* 0x0000080c0e127981 */ /* 0x000ee8000c1e1900 */
[----:B------:R1:W4:Y:S01]  /*1210*/  LDG.E R19, desc[UR12][R14.64+0xc] ;  /* 0x00000c0c0e137981 */ /* 0x000322000c1e1900 */
[----:B0-----:R-:W-:-:S13]  /*1220*/  FSETP.GEU.AND P0, PT, R10, R8, PT ;  /* 0x000000080a00720b */ /* 0x001fda0003f0e000 */
[----:B------:R-:W-:Y:S04]  /*1230*/  @!P0 STS [R5], R10 ;  /* 0x0000000a05008388 */ /* 0x000fe80000000800 */
[----:B------:R-:W-:Y:S04]  /*1240*/  @!P0 STS [R6], R7 ;  /* 0x0000000706008388 */ /* 0x000fe80000000800 */
[----:B------:R-:W2:Y:S02]  /*1250*/  @!P0 LDS R8, [R5] ;  /* 0x0000000005088984 */ /* 0x000ea40000000800 */
[----:B--2---:R-:W-:-:S13]  /*1260*/  FSETP.GEU.AND P0, PT, R16, R8, PT ;  /* 0x000000081000720b */ /* 0x004fda0003f0e000 */
[----:B------:R-:W-:Y:S01]  /*1270*/  @!P0 VIADD R13, R7, 0x1 ;  /* 0x00000001070d8836 */ /* 0x000fe20000000000 */
[----:B------:R-:W-:Y:S04]  /*1280*/  @!P0 STS [R5], R16 ;  /* 0x0000001005008388 */ /* 0x000fe80000000800 */
[----:B------:R-:W-:Y:S04]  /*1290*/  @!P0 STS [R6], R13 ;  /* 0x0000000d06008388 */ /* 0x000fe80000000800 */
[----:B------:R-:W3:Y:S02]  /*12a0*/  @!P0 LDS R8, [R5] ;  /* 0x0000000005088984 */ /* 0x000ee40000000800 */
[----:B---3--:R-:W-:-:S13]  /*12b0*/  FSETP.GEU.AND P0, PT, R18, R8, PT ;  /* 0x000000081200720b */ /* 0x008fda0003f0e000 */
[----:B-1----:R-:W-:Y:S01]  /*12c0*/  @!P0 VIADD R15, R7, 0x2 ;  /* 0x00000002070f8836 */ /* 0x002fe20000000000 */
[----:B------:R-:W-:Y:S04]  /*12d0*/  @!P0 STS [R5], R18 ;  /* 0x0000001205008388 */ /* 0x000fe80000000800 */
[----:B------:R-:W-:Y:S04]  /*12e0*/  @!P0 STS [R6], R15 ;  /* 0x0000000f06008388 */ /* 0x000fe80000000800 */
[----:B------:R-:W4:Y:S02]  /*12f0*/  @!P0 LDS R8, [R5] ;  /* 0x0000000005088984 */ /* 0x000f240000000800 */
[----:B----4-:R-:W-:-:S13]  /*1300*/  FSETP.GEU.AND P0, PT, R19, R8, PT ;  /* 0x000000081300720b */ /* 0x010fda0003f0e000 */
[C---:B------:R-:W-:Y:S01]  /*1310*/  @!P0 VIADD R17, R7.reuse, 0x3 ;  /* 0x0000000307118836 */ /* 0x040fe20000000000 */
[----:B------:R1:W-:Y:S04]  /*1320*/  @!P0 STS [R5], R19 ;  /* 0x0000001305008388 */ /* 0x0003e80000000800 */
[----:B------:R1:W-:Y:S01]  /*1330*/  @!P0 STS [R6], R17 ;  /* 0x0000001106008388 */ /* 0x0003e20000000800 */
[----:B------:R-:W-:-:S05]  /*1340*/  IADD3 R7, P0, PT, R7, 0x4, RZ ;  /* 0x0000000407077810 */ /* 0x000fca0007f1e0ff */
[----:B------:R-:W-:Y:S01]  /*1350*/  IMAD.X R9, RZ, RZ, R9, P0 ;  /* 0x000000ffff097224 */ /* 0x000fe200000e0609 */
[----:B------:R-:W-:-:S04]  /*1360*/  ISETP.GE.U32.AND P0, PT, R7, R4, PT ;  /* 0x000000040700720c */ /* 0x000fc80003f06070 */
[----:B------:R-:W-:-:S13]  /*1370*/  ISETP.GE.U32.AND.EX P0, PT, R9, R0, PT, P0 ;  /* 0x000000000900720c */ /* 0x000fda0003f06100 */
[----:B-1----:R-:W-:Y:S05]  /*1380*/  @!P0 BRA `(.L_x_21) ;  /* 0xfffffffc007c8947 */ /* 0x002fea000383ffff */
.L_x_8:
[----:B------:R-:W-:Y:S05]  /*1390*/  BSYNC.RECONVERGENT B1 ;  /* 0x0000000000017941 */ /* 0x000fea0003800200 */
.L_x_7:
[----:B------:R-:W1:Y:S01]  /*13a0*/  S2R R0, SR_TID.X ;  /* 0x0000000000007919 */ /* 0x000e620000002100 */
[----:B------:R-:W-:Y:S01]  /*13b0*/  BAR.SYNC.DEFER_BLOCKING 0x0 ;  /* 0x0000000000007b1d */ /* 0x000fe20000010000 */
[----:B-1----:R-:W-:-:S13]  /*13c0*/  ISETP.NE.AND P0, PT, R0, RZ, PT ;  /* 0x000000ff0000720c */ /* 0x002fda0003f05270 */
[----:B------:R-:W-:Y:S05]  /*13d0*/  @P0 EXIT ;  /* 0x000000000000094d */ /* 0x000fea0003800000 */
[----:B------:R-:W1:Y:S01]  /*13e0*/  LDCU.64 UR8, c[0x0][0x398] ;  /* 0x00007300ff0877ac */ /* 0x000e620008000a00 */
[----:B------:R-:W-:Y:S01]  /*13f0*/  VIADD R9, R1, 0x28 ;  /* 0x0000002801097836 */ /* 0x000fe20000000000 */
[----:B-1----:R-:W-:-:S04]  /*1400*/  UISETP.NE.U32.AND UP0, UPT, UR8, URZ, UPT ;  /* 0x000000ff0800728c */ /* 0x002fc8000bf05070 */
[----:B------:R-:W-:-:S09]  /*1410*/  UISETP.NE.AND.EX UP0, UPT, UR9, URZ, UPT, UP0 ;  /* 0x000000ff0900728c */ /* 0x000fd2000bf05300 */
[----:B------:R-:W-:Y:S05]  /*1420*/  BRA.U !UP0, `(.L_x_22) ;  /* 0x00000009088c7547 */ /* 0x000fea000b800000 */
[----:B------:R-:W-:Y:S01]  /*1430*/  UISETP.GE.U32.AND UP1, UPT, UR8, 0x10, UPT ;  /* 0x000000100800788c */ /* 0x000fe2000bf26070 */
[----:B0-----:R-:W-:Y:S01]  /*1440*/  IMAD.MOV.U32 R2, RZ, RZ, RZ ;  /* 0x000000ffff027224 */ /* 0x001fe200078e00ff */
[----:B------:R-:W-:Y:S02]  /*1450*/  ULOP3.LUT UR5, UR8, 0xf, URZ, 0xc0, !UPT ;  /* 0x0000000f08057892 */ /* 0x000fe4000f8ec0ff */
[----:B------:R-:W-:Y:S02]  /*1460*/  UISETP.GE.U32.AND.EX UP1, UPT, UR9, URZ, UPT, UP1 ;  /* 0x000000ff0900728c */ /* 0x000fe4000bf26110 */
[----:B------:R-:W-:-:S04]  /*1470*/  UISETP.NE.U32.AND UP0, UPT, UR5, URZ, UPT ;  /* 0x000000ff0500728c */ /* 0x000fc8000bf05070 */
[----:B------:R-:W-:-:S03]  /*1480*/  UISETP.NE.AND.EX UP0, UPT, URZ, URZ, UPT, UP0 ;  /* 0x000000ffff00728c */ /* 0x000fc6000bf05300 */
[----:B------:R-:W-:Y:S08]  /*1490*/  BRA.U !UP1, `(.L_x_23) ;  /* 0x0000000109747547 */ /* 0x000ff0000b800000 */
[----:B------:R-:W-:Y:S01]  /*14a0*/  ULOP3.LUT UR4, UR8, 0xfffffff0, URZ, 0xc0, !UPT ;  /* 0xfffffff008047892 */ /* 0x000fe2000f8ec0ff */
[----:B------:R-:W-:Y:S01]  /*14b0*/  IMAD.MOV.U32 R0, RZ, RZ, RZ ;  /* 0x000000ffff007224 */ /* 0x000fe200078e00ff */
[----:B------:R-:W0:Y:S01]  /*14c0*/  LDCU UR7, c[0x0][0x39c] ;  /* 0x00007380ff0777ac */ /* 0x000e220008000800 */
[----:B------:R-:W-:Y:S02]  /*14d0*/  IMAD.MOV.U32 R4, RZ, RZ, RZ ;  /* 0x000000ffff047224 */ /* 0x000fe400078e00ff */
[----:B------:R-:W-:Y:S02]  /*14e0*/  IMAD.MOV.U32 R6, RZ, RZ, 0x7f7fffff ;  /* 0x7f7fffffff067424 */ /* 0x000fe400078e00ff */
[----:B------:R-:W-:Y:S02]  /*14f0*/  IMAD.MOV.U32 R7, RZ, RZ, 0x7f7fffff ;  /* 0x7f7fffffff077424 */ /* 0x000fe400078e00ff */
[----:B------:R-:W-:-:S07]  /*1500*/  IMAD.U32 R2, RZ, RZ, UR4 ;  /* 0x00000004ff027e24 */ /* 0x000fce000f8e00ff */
.L_x_24:
[C---:B-1----:R-:W-:Y:S01]  /*1510*/  IMAD.U32 R3, R0.reuse, 0x4, R1 ;  /* 0x0000000400037824 */ /* 0x042fe200078e0001 */
[----:B------:R-:W-:-:S04]  /*1520*/  IADD3 R0, P0, PT, R0, 0x10, RZ ;  /* 0x0000001000007810 */ /* 0x000fc80007f1e0ff */
[----:B------:R1:W-:Y:S01]  /*1530*/  STL.64 [R3+0x28], RZ ;  /* 0x000028ff03007387 */ /* 0x0003e20000100a00 */
[----:B------:R-:W-:Y:S01]  /*1540*/  IMAD.X R4, RZ, RZ, R4, P0 ;  /* 0x000000ffff047224 */ /* 0x000fe200000e0604 */
[----:B------:R-:W-:Y:S02]  /*1550*/  ISETP.NE.U32.AND P0, PT, R0, R2, PT ;  /* 0x000000020000720c */ /* 0x000fe40003f05070 */
[----:B------:R1:W-:Y:S02]  /*1560*/  STL.64 [R3+0x30], RZ ;  /* 0x000030ff03007387 */ /* 0x0003e40000100a00 */
[----:B0-----:R-:W-:Y:S02]  /*1570*/  ISETP.NE.AND.EX P0, PT, R4, UR7, PT, P0 ;  /* 0x0000000704007c0c */ /* 0x001fe4000bf05300 */
[----:B------:R1:W-:Y:S04]  /*1580*/  STL.64 [R3+0x38], RZ ;  /* 0x000038ff03007387 */ /* 0x0003e80000100a00 */
[----:B------:R1:W-:Y:S04]  /*1590*/  STL.64 [R3], R6 ;  /* 0x0000000603007387 */ /* 0x0003e80000100a00 */
[----:B------:R1:W-:Y:S04]  /*15a0*/  STL.64 [R3+0x8], R6 ;  /* 0x0000080603007387 */ /* 0x0003e80000100a00 */
[----:B------:R1:W-:Y:S04]  /*15b0*/  STL.64 [R3+0x10], R6 ;  /* 0x0000100603007387 */ /* 0x0003e80000100a00 */
[----:B------:R1:W-:Y:S04]  /*15c0*/  STL.64 [R3+0x18], R6 ;  /* 0x0000180603007387 */ /* 0x0003e80000100a00 */
[----:B------:R1:W-:Y:S04]  /*15d0*/  STL.64 [R3+0x40], RZ ;  /* 0x000040ff03007387 */ /* 0x0003e80000100a00 */
[----:B------:R1:W-:Y:S04]  /*15e0*/  STL.64 [R3+0x20], R6 ;  /* 0x0000200603007387 */ /* 0x0003e80000100a00 */
[----:B------:R1:W-:Y:S04]  /*15f0*/  STL.64 [R3+0x48], RZ ;  /* 0x000048ff03007387 */ /* 0x0003e80000100a00 */
[----:B------:R1:W-:Y:S04]  /*1600*/  STL.64 [R3+0x50], RZ ;  /* 0x000050ff03007387 */ /* 0x0003e80000100a00 */
[----:B------:R1:W-:Y:S04]  /*1610*/  STL.64 [R3+0x58], RZ ;  /* 0x000058ff03007387 */ /* 0x0003e80000100a00 */
[----:B------:R1:W-:Y:S04]  /*1620*/  STL.64 [R3+0x60], RZ ;  /* 0x000060ff03007387 */ /* 0x0003e80000100a00 */
[----:B------:R1:W-:Y:S04]  /*1630*/  STL.64 [R3+0x28], R6 ;  /* 0x0000280603007387 */ /* 0x0003e80000100a00 */
[----:B------:R1:W-:Y:S04]  /*1640*/  STL.64 [R3+0x30], R6 ;  /* 0x0000300603007387 */ /* 0x0003e80000100a00 */
[----:B------:R1:W-:Y:S01]  /*1650*/  STL.64 [R3+0x38], R6 ;  /* 0x0000380603007387 */ /* 0x0003e20000100a00 */
[----:B------:R-:W-:Y:S05]  /*1660*/  @P0 BRA `(.L_x_24) ;  /* 0xfffffffc00a80947 */ /* 0x000fea000383ffff */
.L_x_23:
[----:B------:R-:W-:Y:S05]  /*1670*/  BRA.U !UP0, `(.L_x_25) ;  /* 0x0000000108e07547 */ /* 0x000fea000b800000 */
[----:B------:R-:W-:Y:S02]  /*1680*/  UISETP.GE.U32.AND UP1, UPT, UR5, 0x8, UPT ;  /* 0x000000080500788c */ /* 0x000fe4000bf26070 */
[----:B------:R-:W-:Y:S02]  /*1690*/  ULOP3.LUT UR4, UR8, 0x7, URZ, 0xc0, !UPT ;  /* 0x0000000708047892 */ /* 0x000fe4000f8ec0ff */
[----:B------:R-:W-:Y:S02]  /*16a0*/  UISETP.GE.U32.AND.EX UP1, UPT, URZ, URZ, UPT, UP1 ;  /* 0x000000ffff00728c */ /* 0x000fe4000bf26110 */
[----:B------:R-:W-:-:S04]  /*16b0*/  UISETP.NE.U32.AND UP0, UPT, UR4, URZ, UPT ;  /* 0x000000ff0400728c */ /* 0x000fc8000bf05070 */
[----:B------:R-:W-:-:S03]  /*16c0*/  UISETP.NE.AND.EX UP0, UPT, URZ, URZ, UPT, UP0 ;  /* 0x000000ffff00728c */ /* 0x000fc6000bf05300 */
[----:B------:R-:W-:Y:S08]  /*16d0*/  BRA.U !UP1, `(.L_x_26) ;  /* 0x00000001094c7547 */ /* 0x000ff0000b800000 */
[C---:B------:R-:W-:Y:S02]  /*16e0*/  IMAD.U32 R0, R2.reuse, 0x4, R1 ;  /* 0x0000000402007824 */ /* 0x040fe400078e0001 */
[----:B-1----:R-:W-:Y:S02]  /*16f0*/  IMAD.MOV.U32 R3, RZ, RZ, 0x7f7fffff ;  /* 0x7f7fffffff037424 */ /* 0x002fe400078e00ff */
[----:B------:R-:W-:Y:S01]  /*1700*/  VIADD R2, R2, 0x8 ;  /* 0x0000000802027836 */ /* 0x000fe20000000000 */
[----:B------:R0:W-:Y:S04]  /*1710*/  STL [R0+0x28], RZ ;  /* 0x000028ff00007387 */ /* 0x0001e80000100800 */
[----:B------:R0:W-:Y:S04]  /*1720*/  STL [R0], R3 ;  /* 0x0000000300007387 */ /* 0x0001e80000100800 */
[----:B------:R0:W-:Y:S04]  /*1730*/  STL [R0+0x4], R3 ;  /* 0x0000040300007387 */ /* 0x0001e80000100800 */
[----:B------:R0:W-:Y:S04]  /*1740*/  STL [R0+0x8], R3 ;  /* 0x0000080300007387 */ /* 0x0001e80000100800 */
[----:B------:R0:W-:Y:S04]  /*1750*/  STL [R0+0xc], R3 ;  /* 0x00000c0300007387 */ /* 0x0001e80000100800 */
[----:B------:R0:W-:Y:S04]  /*1760*/  STL [R0+0x10], R3 ;  /* 0x0000100300007387 */ /* 0x0001e80000100800 */
[----:B------:R0:W-:Y:S04]  /*1770*/  STL [R0+0x14], R3 ;  /* 0x0000140300007387 */ /* 0x0001e80000100800 */
[----:B------:R0:W-:Y:S04]  /*1780*/  STL [R0+0x18], R3 ;  /* 0x0000180300007387 */ /* 0x0001e80000100800 */
[----:B------:R0:W-:Y:S04]  /*1790*/  STL [R0+0x1c], R3 ;  /* 0x00001c0300007387 */ /* 0x0001e80000100800 */
[----:B------:R0:W-:Y:S04]  /*17a0*/  STL [R0+0x2c], RZ ;  /* 0x00002cff00007387 */ /* 0x0001e80000100800 */
[----:B------:R0:W-:Y:S04]  /*17b0*/  STL [R0+0x30], RZ ;  /* 0x000030ff00007387 */ /* 0x0001e80000100800 */
[----:B------:R0:W-:Y:S04]  /*17c0*/  STL [R0+0x34], RZ ;  /* 0x000034ff00007387 */ /* 0x0001e80000100800 */
[----:B------:R0:W-:Y:S04]  /*17d0*/  STL [R0+0x38], RZ ;  /* 0x000038ff00007387 */ /* 0x0001e80000100800 */
[----:B------:R0:W-:Y:S04]  /*17e0*/  STL [R0+0x3c], RZ ;  /* 0x00003cff00007387 */ /* 0x0001e80000100800 */
[----:B------:R0:W-:Y:S04]  /*17f0*/  STL [R0+0x40], RZ ;  /* 0x000040ff00007387 */ /* 0x0001e80000100800 */
[----:B------:R0:W-:Y:S02]  /*1800*/  STL [R0+0x44], RZ ;  /* 0x000044ff00007387 */ /* 0x0001e40000100800 */
.L_x_26:
[----:B------:R-:W-:Y:S05]  /*1810*/  BRA.U !UP0, `(.L_x_25) ;  /* 0x0000000108787547 */ /* 0x000fea000b800000 */
[----:B------:R-:W-:Y:S02]  /*1820*/  UISETP.GE.U32.AND UP1, UPT, UR4, 0x4, UPT ;  /* 0x000000040400788c */ /* 0x000fe4000bf26070 */
[----:B------:R-:W-:Y:S02]  /*1830*/  ULOP3.LUT UR8, UR8, 0x3, URZ, 0xc0, !UPT ;  /* 0x0000000308087892 */ /* 0x000fe4000f8ec0ff */
[----:B------:R-:W-:Y:S02]  /*1840*/  UISETP.GE.U32.AND.EX UP1, UPT, URZ, URZ, UPT, UP1 ;  /* 0x000000ffff00728c */ /* 0x000fe4000bf26110 */
[----:B------:R-:W-:-:S04]  /*1850*/  UISETP.NE.U32.AND UP0, UPT, UR8, URZ, UPT ;  /* 0x000000ff0800728c */ /* 0x000fc8000bf05070 */
[----:B------:R-:W-:-:S03]  /*1860*/  UISETP.NE.AND.EX UP0, UPT, URZ, URZ, UPT, UP0 ;  /* 0x000000ffff00728c */ /* 0x000fc6000bf05300 */
[----:B------:R-:W-:Y:S08]  /*1870*/  BRA.U !UP1, `(.L_x_27) ;  /* 0x00000001092c7547 */ /* 0x000ff0000b800000 */
[C---:B0-----:R-:W-:Y:S02]  /*1880*/  IMAD.U32 R0, R2.reuse, 0x4, R1 ;  /* 0x0000000402007824 */ /* 0x041fe400078e0001 */
[----:B-1----:R-:W-:Y:S02]  /*1890*/  IMAD.MOV.U32 R3, RZ, RZ, 0x7f7fffff ;  /* 0x7f7fffffff037424 */ /* 0x002fe400078e00ff */
[----:B------:R-:W-:Y:S01]  /*18a0*/  VIADD R2, R2, 0x4 ;  /* 0x0000000402027836 */ /* 0x000fe20000000000 */
[----:B------:R2:W-:Y:S04]  /*18b0*/  STL [R0+0x28], RZ ;  /* 0x000028ff00007387 */ /* 0x0005e80000100800 */
[----:B------:R2:W-:Y:S04]  /*18c0*/  STL [R0], R3 ;  /* 0x0000000300007387 */ /* 0x0005e80000100800 */
[----:B------:R2:W-:Y:S04]  /*18d0*/  STL [R0+0x4], R3 ;  /* 0x0000040300007387 */ /* 0x0005e80000100800 */
[----:B------:R2:W-:Y:S04]  /*18e0*/  STL [R0+0x8], R3 ;  /* 0x0000080300007387 */ /* 0x0005e80000100800 */
[----:B------:R2:W-:Y:S04]  /*18f0*/  STL [R0+0xc], R3 ;  /* 0x00000c0300007387 */ /* 0x0005e80000100800 */
[----:B------:R2:W-:Y:S04]  /*1900*/  STL [R0+0x2c], RZ ;  /* 0x00002cff00007387 */ /* 0x0005e80000100800 */
[----:B------:R2:W-:Y:S04]  /*1910*/  STL [R0+0x30], RZ ;  /* 0x000030ff00007387 */ /* 0x0005e80000100800 */
[----:B------:R2:W-:Y:S02]  /*1920*/  STL [R0+0x34], RZ ;  /* 0x000034ff00007387 */ /* 0x0005e40000100800 */
.L_x_27:
[----:B------:R-:W-:Y:S05]  /*1930*/  BRA.U !UP0, `(.L_x_25) ;  /* 0x0000000108307547 */ /* 0x000fea000b800000 */
[----:B012---:R-:W-:Y:S01]  /*1940*/  IMAD.MOV.U32 R3, RZ, RZ, 0x7f7fffff ;  /* 0x7f7fffffff037424 */ /* 0x007fe200078e00ff */
[----:B------:R-:W-:Y:S01]  /*1950*/  UMOV UR4, URZ ;  /* 0x000000ff00047c82 */ /* 0x000fe20008000000 */
[----:B------:R-:W-:-:S05]  /*1960*/  UMOV UR5, URZ ;  /* 0x000000ff00057c82 */ /* 0x000fca0008000000 */
.L_x_28:
[C---:B------:R-:W-:Y:S01]  /*1970*/  IMAD.U32 R0, R2.reuse, 0x4, R1 ;  /* 0x0000000402007824 */ /* 0x040fe200078e0001 */
[----:B------:R-:W-:Y:S01]  /*1980*/  UIADD3 UR4, UP0, UPT, UR4, 0x1, URZ ;  /* 0x0000000104047890 */ /* 0x000fe2000ff1e0ff */
[----:B------:R-:W-:-:S03]  /*1990*/  VIADD R2, R2, 0x1 ;  /* 0x0000000102027836 */ /* 0x000fc60000000000 */
[----:B------:R3:W-:Y:S01]  /*19a0*/  STL [R0], R3 ;  /* 0x0000000300007387 */ /* 0x0007e20000100800 */
[----:B------:R-:W-:Y:S02]  /*19b0*/  UIADD3.X UR5, UPT, UPT, URZ, UR5, URZ, UP0, !UPT ;  /* 0x00000005ff057290 */ /* 0x000fe400087fe4ff */
[----:B------:R-:W-:Y:S01]  /*19c0*/  UISETP.NE.U32.AND UP0, UPT, UR4, UR8, UPT ;  /* 0x000000080400728c */ /* 0x000fe2000bf05070 */
[----:B------:R3:W-:Y:S03]  /*19d0*/  STL [R0+0x28], RZ ;  /* 0x000028ff00007387 */ /* 0x0007e60000100800 */
[----:B------:R-:W-:-:S09]  /*19e0*/  UISETP.NE.AND.EX UP0, UPT, UR5, URZ, UPT, UP0 ;  /* 0x000000ff0500728c */ /* 0x000fd2000bf05300 */
[----:B---3--:R-:W-:Y:S05]  /*19f0*/  BRA.U UP0, `(.L_x_28) ;  /* 0xfffffffd00dc7547 */ /* 0x008fea000b83ffff */
.L_x_25:
[----:B------:R-:W3:Y:S01]  /*1a00*/  S2UR UR5, SR_CgaCtaId ;  /* 0x00000000000579c3 */ /* 0x000ee20000008800 */
[----:B------:R-:W-:Y:S02]  /*1a10*/  UMOV UR4, 0x400 ;  /* 0x0000040000047882 */ /* 0x000fe40000000000 */
[----:B---3--:R-:W-:-:S03]  /*1a20*/  ULEA UR10, UR5, UR4, 0x18 ;  /* 0x00000004050a7291 */ /* 0x008fc6000f8ec0ff */
[----:B------:R-:W-:Y:S01]  /*1a30*/  UMOV UR4, URZ ;  /* 0x000000ff00047c82 */ /* 0x000fe20008000000 */
[----:B------:R-:W-:-:S08]  /*1a40*/  UMOV UR5, URZ ;  /* 0x000000ff00057c82 */ /* 0x000fd00008000000 */
.L_x_32:
[----:B------:R-:W3:Y:S01]  /*1a50*/  LDCU UR7, c[0x0][0x398] ;  /* 0x00007300ff0777ac */ /* 0x000ee20008000800 */
[----:B------:R-:W-:Y:S02]  /*1a60*/  IMAD.MOV.U32 R5, RZ, RZ, RZ ;  /* 0x000000ffff057224 */ /* 0x000fe400078e00ff */
[----:B-1----:R-:W-:Y:S01]  /*1a70*/  IMAD.MOV.U32 R6, RZ, RZ, RZ ;  /* 0x000000ffff067224 */ /* 0x002fe200078e00ff */
[----:B---3--:R-:W-:Y:S02]  /*1a80*/  UIMAD UR7, UR4, UR7, URZ ;  /* 0x00000007040772a4 */ /* 0x008fe4000f8e02ff */
[----:B------:R-:W-:-:S04]  /*1a90*/  UIADD3 UR4, UP0, UPT, UR4, 0x1, URZ ;  /* 0x0000000104047890 */ /* 0x000fc8000ff1e0ff */
[----:B------:R-:W-:Y:S02]  /*1aa0*/  UIADD3.X UR5, UPT, UPT, URZ, UR5, URZ, UP0, !UPT ;  /* 0x00000005ff057290 */ /* 0x000fe400087fe4ff */
[----:B------:R-:W-:-:S04]  /*1ab0*/  UISETP.NE.U32.AND UP0, UPT, UR4, UR6, UPT ;  /* 0x000000060400728c */ /* 0x000fc8000bf05070 */
[----:B0-----:R-:W-:-:S11]  /*1ac0*/  UISETP.NE.AND.EX UP0, UPT, UR5, URZ, UPT, UP0 ;  /* 0x000000ff0500728c */ /* 0x001fd6000bf05300 */
.L_x_31:
[----:B0-2---:R-:W2:Y:S01]  /*1ad0*/  LDL R3, [R1] ;  /* 0x0000000001037983 */ /* 0x005ea20000100800 */
[C---:B------:R-:W-:Y:S01]  /*1ae0*/  VIADD R0, R5.reuse, UR7 ;  /* 0x0000000705007c36 */ /* 0x040fe20008000000 */
[----:B------:R-:W0:Y:S01]  /*1af0*/  LDCU.64 UR8, c[0x0][0x398] ;  /* 0x00007300ff0877ac */ /* 0x000e220008000a00 */
[----:B------:R-:W-:Y:S02]  /*1b00*/  IADD3 R5, P0, PT, R5, 0x1, RZ ;  /* 0x0000000105057810 */ /* 0x000fe40007f1e0ff */
[C---:B------:R-:W-:Y:S01]  /*1b10*/  IMAD R7, R0.reuse, 0x4, R11 ;  /* 0x0000000400077824 */ /* 0x040fe200078e020b */
[----:B------:R-:W-:Y:S02]  /*1b20*/  LEA R2, R0, UR10, 0x2 ;  /* 0x0000000a00027c11 */ /* 0x000fe4000f8e10ff */
[----:B------:R-:W-:-:S03]  /*1b30*/  IMAD.X R6, RZ, RZ, R6, P0 ;  /* 0x000000ffff067224 */ /* 0x000fc600000e0606 */
[----:B-1----:R-:W2:Y:S01]  /*1b40*/  LDS R8, [R2] ;  /* 0x0000000002087984 */ /* 0x002ea20000000800 */
[----:B0-----:R-:W-:-:S04]  /*1b50*/  ISETP.NE.U32.AND P0, PT, R5, UR8, PT ;  /* 0x0000000805007c0c */ /* 0x001fc8000bf05070 */
[----:B------:R-:W-:Y:S02]  /*1b60*/  ISETP.NE.AND.EX P0, PT, R6, UR9, PT, P0 ;  /* 0x0000000906007c0c */ /* 0x000fe4000bf05300 */
[----:B--2---:R-:W-:-:S13]  /*1b70*/  FSETP.GEU.AND P1, PT, R8, R3, PT ;  /* 0x000000030800720b */ /* 0x004fda0003f2e000 */
[----:B------:R-:W-:Y:S05]  /*1b80*/  @P1 BRA `(.L_x_29) ;  /* 0x0000000000ac1947 */ /* 0x000fea0003800000 */
[----:B------:R-:W0:Y:S01]  /*1b90*/  LDS R10, [R7] ;  /* 0x00000000070a7984 */ /* 0x000e220000000800 */
[----:B------:R-:W-:Y:S01]  /*1ba0*/  IMAD.MOV.U32 R4, RZ, RZ, RZ ;  /* 0x000000ffff047224 */ /* 0x000fe200078e00ff */
[----:B------:R-:W-:Y:S01]  /*1bb0*/  CS2R R2, SRZ ;  /* 0x0000000000027805 */ /* 0x000fe2000001ff00 */
[----:B------:R-:W-:Y:S01]  /*1bc0*/  IMAD.MOV.U32 R0, RZ, RZ, RZ ;  /* 0x000000ffff007224 */ /* 0x000fe200078e00ff */
[----:B------:R1:W-:Y:S01]  /*1bd0*/  STL [R1], R8 ;  /* 0x0000000801007387 */ /* 0x0003e20000100800 */
[----:B------:R-:W2:Y:S03]  /*1be0*/  LDCU.64 UR8, c[0x0][0x398] ;  /* 0x00007300ff0877ac */ /* 0x000ea60008000a00 */
[----:B0-2---:R1:W-:Y:S02]  /*1bf0*/  STL [R1+0x28], R10 ;  /* 0x0000280a01007387 */ /* 0x0053e40000100800 */
.L_x_30:
[C---:B0-----:R-:W-:Y:S01]  /*1c00*/  IMAD.SHL.U32 R13, R4.reuse, 0x2, RZ ;  /* 0x00000002040d7824 */ /* 0x041fe200078e00ff */
[C---:B------:R-:W-:Y:S01]  /*1c10*/  SHF.L.U64.HI R16, R4.reuse, 0x1, R3 ;  /* 0x0000000104107819 */ /* 0x040fe20000010203 */
[----:B------:R-:W-:-:S03]  /*1c20*/  IMAD.U32 R18, R4, 0x8, R1 ;  /* 0x0000000804127824 */ /* 0x000fc600078e0001 */
[----:B------:R-:W-:-:S04]  /*1c30*/  LOP3.LUT R15, R13, 0x1, RZ, 0xfc, !PT ;  /* 0x000000010d0f7812 */ /* 0x000fc800078efcff */
[----:B------:R-:W-:-:S04]  /*1c40*/  ISETP.GE.U32.AND P1, PT, R15, UR8, PT ;  /* 0x000000080f007c0c */ /* 0x000fc8000bf26070 */
[----:B------:R-:W-:-:S13]  /*1c50*/  ISETP.GE.U32.AND.EX P1, PT, R16, UR9, PT, P1 ;  /* 0x0000000910007c0c */ /* 0x000fda000bf26110 */
[----:B------:R-:W2:Y:S01]  /*1c60*/  @!P1 LDL R7, [R18+0x4] ;  /* 0x0000040012079983 */ /* 0x000ea20000100800 */
[----:B------:R-:W-:-:S04]  /*1c70*/  IADD3 R13, P3, PT, R13, 0x2, RZ ;  /* 0x000000020d0d7810 */ /* 0x000fc80007f7e0ff */
[----:B------:R-:W-:Y:S01]  /*1c80*/  ISETP.GE.U32.AND P2, PT, R13, UR8, PT ;  /* 0x000000080d007c0c */ /* 0x000fe2000bf46070 */
[----:B------:R-:W-:-:S05]  /*1c90*/  IMAD.X R17, RZ, RZ, R16, P3 ;  /* 0x000000ffff117224 */ /* 0x000fca00018e0610 */
[----:B------:R-:W-:Y:S02]  /*1ca0*/  ISETP.GE.U32.AND.EX P2, PT, R17, UR9, PT, P2 ;  /* 0x0000000911007c0c */ /* 0x000fe4000bf46120 */
[----:B--2---:R-:W-:-:S11]  /*1cb0*/  @!P1 FSETP.GT.AND P3, PT, R7, R8, PT ;  /* 0x000000080700920b */ /* 0x004fd60003f64000 */
[----:B------:R-:W2:Y:S01]  /*1cc0*/  @!P2 LDL R7, [R18+0x8] ;  /* 0x000008001207a983 */ /* 0x000ea20000100800 */
[----:B------:R-:W-:-:S05]  /*1cd0*/  @!P1 SEL R0, R15, R4, P3 ;  /* 0x000000040f009207 */ /* 0x000fca0001800000 */
[----:B------:R-:W-:-:S06]  /*1ce0*/  @!P2 IMAD.U32 R14, R0, 0x4, R1 ;  /* 0x00000004000ea824 */ /* 0x000fcc00078e0001 */
[----:B------:R-:W2:Y:S01]  /*1cf0*/  @!P2 LDL R14, [R14] ;  /* 0x000000000e0ea983 */ /* 0x000ea20000100800 */
[----:B------:R-:W-:Y:S02]  /*1d00*/  @!P1 SEL R2, R16, R3, P3 ;  /* 0x0000000310029207 */ /* 0x000fe40001800000 */
[----:B--2---:R-:W-:-:S04]  /*1d10*/  @!P2 FSETP.GT.AND P4, PT, R7, R14, PT ;  /* 0x0000000e0700a20b */ /* 0x004fc80003f84000 */
[----:B------:R-:W-:Y:S02]  /*1d20*/  @!P2 SEL R0, R13, R0, P4 ;  /* 0x000000000d00a207 */ /* 0x000fe40002000000 */
[----:B------:R-:W-:Y:S02]  /*1d30*/  @!P2 SEL R2, R17, R2, P4 ;  /* 0x000000021102a207 */ /* 0x000fe40002000000 */
[----:B------:R-:W-:-:S04]  /*1d40*/  ISETP.NE.U32.AND P1, PT, R0, R4, PT ;  /* 0x000000040000720c */ /* 0x000fc80003f25070 */
[----:B------:R-:W-:-:S13]  /*1d50*/  ISETP.NE.AND.EX P1, PT, R2, R3, PT, P1 ;  /* 0x000000030200720c */ /* 0x000fda0003f25310 */
[----:B------:R-:W-:Y:S05]  /*1d60*/  @!P1 BRA `(.L_x_29) ;  /* 0x0000000000349947 */ /* 0x000fea0003800000 */
[----:B------:R-:W-:-:S05]  /*1d70*/  IMAD.U32 R15, R0, 0x4, R1 ;  /* 0x00000004000f7824 */ /* 0x000fca00078e0001 */
[----:B------:R-:W2:Y:S01]  /*1d80*/  LDL R7, [R15] ;  /* 0x000000000f077983 */ /* 0x000ea20000100800 */
[----:B------:R-:W-:-:S05]  /*1d90*/  IMAD.U32 R14, R4, 0x4, R1 ;  /* 0x00000004040e7824 */ /* 0x000fca00078e0001 */
[----:B--2---:R0:W-:Y:S04]  /*1da0*/  STL [R14], R7 ;  /* 0x000000070e007387 */ /* 0x0041e80000100800 */
[----:B------:R-:W2:Y:S01]  /*1db0*/  LDL R13, [R15+0x28] ;  /* 0x000028000f0d7983 */ /* 0x000ea20000100800 */
[----:B------:R-:W-:Y:S01]  /*1dc0*/  ISETP.GE.U32.AND P1, PT, R0, UR8, PT ;  /* 0x0000000800007c0c */ /* 0x000fe2000bf26070 */
[----:B------:R-:W-:Y:S02]  /*1dd0*/  IMAD.MOV.U32 R3, RZ, RZ, R2 ;  /* 0x000000ffff037224 */ /* 0x000fe400078e0002 */
[----:B------:R0:W-:Y:S01]  /*1de0*/  STL [R15], R8 ;  /* 0x000000080f007387 */ /* 0x0001e20000100800 */
[----:B------:R-:W-:Y:S01]  /*1df0*/  ISETP.GE.U32.AND.EX P1, PT, R2, UR9, PT, P1 ;  /* 0x0000000902007c0c */ /* 0x000fe2000bf26110 */
[----:B------:R-:W-:-:S02]  /*1e00*/  IMAD.MOV.U32 R4, RZ, RZ, R0 ;  /* 0x000000ffff047224 */ /* 0x000fc400078e0000 */
[----:B--2---:R0:W-:Y:S04]  /*1e10*/  STL [R14+0x28], R13 ;  /* 0x0000280d0e007387 */ /* 0x0041e80000100800 */
[----:B------:R0:W-:Y:S06]  /*1e20*/  STL [R15+0x28], R10 ;  /* 0x0000280a0f007387 */ /* 0x0001ec0000100800 */
[----:B------:R-:W-:Y:S05]  /*1e30*/  @!P1 BRA `(.L_x_30) ;  /* 0xfffffffc00709947 */ /* 0x000fea000383ffff */
.L_x_29:
[----:B------:R-:W-:Y:S05]  /*1e40*/  @P0 BRA `(.L_x_31) ;  /* 0xfffffffc00200947 */ /* 0x000fea000383ffff */
[----:B------:R-:W-:Y:S05]  /*1e50*/  BRA.U UP0, `(.L_x_32) ;  /* 0xfffffff900fc7547 */ /* 0x000fea000b83ffff */
.L_x_22:
[----:B------:R-:W-:-:S04]  /*1e60*/  UIADD3 UR4, UP0, UPT, UR8, -0x1, URZ ;  /* 0xffffffff08047890 */ /* 0x000fc8000ff1e0ff */
[----:B------:R-:W-:Y:S02]  /*1e70*/  UIADD3.X UR5, UPT, UPT, UR9, -0x1, URZ, UP0, !UPT ;  /* 0xffffffff09057890 */ /* 0x000fe400087fe4ff */
[----:B------:R-:W-:-:S04]  /*1e80*/  UISETP.NE.U32.AND UP0, UPT, UR4, URZ, UPT ;  /* 0x000000ff0400728c */ /* 0x000fc8000bf05070 */
[----:B------:R-:W-:-:S09]  /*1e90*/  UISETP.NE.AND.EX UP0, UPT, UR5, URZ, UPT, UP0 ;  /* 0x000000ff0500728c */ /* 0x000fd2000bf05300 */
[----:B------:R-:W-:Y:S05]  /*1ea0*/  BRA.U !UP0, `(.L_x_33) ;  /* 0x0000000108d87547 */ /* 0x000fea000b800000 */
[----:B------:R-:W-:Y:S02]  /*1eb0*/  IMAD.U32 R6, RZ, RZ, UR4 ;  /* 0x00000004ff067e24 */ /* 0x000fe4000f8e00ff */
[----:B0-----:R-:W-:-:S07]  /*1ec0*/  IMAD.U32 R14, RZ, RZ, UR5 ;  /* 0x00000005ff0e7e24 */ /* 0x001fce000f8e00ff */
.L_x_36:
[----:B-1----:R-:W-:Y:S01]  /*1ed0*/  IMAD.U32 R11, R6, 0x4, R1 ;  /* 0x00000004060b7824 */ /* 0x002fe200078e0001 */
[----:B------:R-:W2:Y:S04]  /*1ee0*/  LDL R7, [R1] ;  /* 0x0000000001077983 */ /* 0x000ea80000100800 */
[----:B-1----:R-:W3:Y:S04]  /*1ef0*/  LDL R8, [R11] ;  /* 0x000000000b087983 */ /* 0x002ee80000100800 */
[----:B---3--:R0:W-:Y:S04]  /*1f00*/  STL [R1], R8 ;  /* 0x0000000801007387 */ /* 0x0081e80000100800 */
[----:B--2---:R0:W-:Y:S04]  /*1f10*/  STL [R11], R7 ;  /* 0x000000070b007387 */ /* 0x0041e80000100800 */
[----:B------:R-:W2:Y:S04]  /*1f20*/  LDL R10, [R11+0x28] ;  /* 0x000028000b0a7983 */ /* 0x000ea80000100800 */
[----:B------:R-:W3:Y:S01]  /*1f30*/  LDL R0, [R1+0x28] ;  /* 0x0000280001007983 */ /* 0x000ee20000100800 */
[----:B------:R-:W-:-:S02]  /*1f40*/  CS2R R4, SRZ ;  /* 0x0000000000047805 */ /* 0x000fc4000001ff00 */
[----:B------:R-:W-:Y:S01]  /*1f50*/  CS2R R2, SRZ ;  /* 0x0000000000027805 */ /* 0x000fe2000001ff00 */
[----:B--2---:R0:W-:Y:S04]  /*1f60*/  STL [R1+0x28], R10 ;  /* 0x0000280a01007387 */ /* 0x0041e80000100800 */
[----:B---3--:R0:W-:Y:S02]  /*1f70*/  STL [R11+0x28], R0 ;  /* 0x000028000b007387 */ /* 0x0081e40000100800 */
.L_x_35:
[C---:B01----:R-:W-:Y:S01]  /*1f80*/  IMAD.SHL.U32 R0, R4.reuse, 0x2, RZ ;  /* 0x0000000204007824 */ /* 0x043fe200078e00ff */
[C---:B------:R-:W-:Y:S01]  /*1f90*/  SHF.L.U64.HI R11, R4.reuse, 0x1, R5 ;  /* 0x00000001040b7819 */ /* 0x040fe20000010205 */
[----:B------:R-:W-:-:S03]  /*1fa0*/  IMAD.U32 R17, R4, 0x8, R1 ;  /* 0x0000000804117824 */ /* 0x000fc600078e0001 */
[----:B------:R-:W-:-:S04]  /*1fb0*/  LOP3.LUT R13, R0, 0x1, RZ, 0xfc, !PT ;  /* 0x00000001000d7812 */ /* 0x000fc800078efcff */
[----:B------:R-:W-:-:S04]  /*1fc0*/  ISETP.GE.U32.AND P0, PT, R13, R6, PT ;  /* 0x000000060d00720c */ /* 0x000fc80003f06070 */
[----:B------:R-:W-:-:S13]  /*1fd0*/  ISETP.GE.U32.AND.EX P0, PT, R11, R14, PT, P0 ;  /* 0x0000000e0b00720c */ /* 0x000fda0003f06100 */
[----:B------:R-:W2:Y:S01]  /*1fe0*/  @!P0 LDL R7, [R17+0x4] ;  /* 0x0000040011078983 */ /* 0x000ea20000100800 */
[----:B------:R-:W-:-:S04]  /*1ff0*/  IADD3 R15, P2, PT, R0, 0x2, RZ ;  /* 0x00000002000f7810 */ /* 0x000fc80007f5e0ff */
[----:B------:R-:W-:Y:S01]  /*2000*/  ISETP.GE.U32.AND P1, PT, R15, R6, PT ;  /* 0x000000060f00720c */ /* 0x000fe20003f26070 */
[----:B------:R-:W-:-:S05]  /*2010*/  IMAD.X R16, RZ, RZ, R11, P2 ;  /* 0x000000ffff107224 */ /* 0x000fca00010e060b */
[----:B------:R-:W-:-:S13]  /*2020*/  ISETP.GE.U32.AND.EX P1, PT, R16, R14, PT, P1 ;  /* 0x0000000e1000720c */ /* 0x000fda0003f26110 */
[----:B------:R-:W3:Y:S01]  /*2030*/  @!P1 LDL R0, [R17+0x8] ;  /* 0x0000080011009983 */ /* 0x000ee20000100800 */
[----:B--2---:R-:W-:-:S04]  /*2040*/  @!P0 FSETP.GT.AND P2, PT, R7, R8, PT ;  /* 0x000000080700820b */ /* 0x004fc80003f44000 */
[----:B------:R-:W-:-:S05]  /*2050*/  @!P0 SEL R2, R13, R4, P2 ;  /* 0x000000040d028207 */ /* 0x000fca0001000000 */
[----:B------:R-:W-:-:S06]  /*2060*/  @!P1 IMAD.U32 R7, R2, 0x4, R1 ;  /* 0x0000000402079824 */ /* 0x000fcc00078e0001 */
[----:B------:R-:W3:Y:S01]  /*2070*/  @!P1 LDL R7, [R7] ;  /* 0x0000000007079983 */ /* 0x000ee20000100800 */
[----:B------:R-:W-:Y:S02]  /*2080*/  @!P0 SEL R3, R11, R5, P2 ;  /* 0x000000050b038207 */ /* 0x000fe40001000000 */
[----:B---3--:R-:W-:-:S04]  /*2090*/  @!P1 FSETP.GT.AND P3, PT, R0, R7, PT ;  /* 0x000000070000920b */ /* 0x008fc80003f64000 */
        /* <DEDUP_REMOVED lines=10> */
[----:B------:R-:W-:Y:S01]  /*2140*/  ISETP.GE.U32.AND P0, PT, R2, R6, PT ;  /* 0x000000060200720c */ /* 0x000fe20003f06070 */
[----:B------:R-:W-:Y:S02]  /*2150*/  IMAD.MOV.U32 R5, RZ, RZ, R3 ;  /* 0x000000ffff057224 */ /* 0x000fe400078e0003 */
[----:B------:R1:W-:Y:S01]  /*2160*/  STL [R11], R8 ;  /* 0x000000080b007387 */ /* 0x0003e20000100800 */
[----:B------:R-:W-:Y:S01]  /*2170*/  ISETP.GE.U32.AND.EX P0, PT, R3, R14, PT, P0 ;  /* 0x0000000e0300720c */ /* 0x000fe20003f06100 */
[----:B------:R-:W-:-:S02]  /*2180*/  IMAD.MOV.U32 R4, RZ, RZ, R2 ;  /* 0x000000ffff047224 */ /* 0x000fc400078e0002 */
[----:B--2---:R1:W-:Y:S04]  /*2190*/  STL [R13+0x28], R7 ;  /* 0x000028070d007387 */ /* 0x0043e80000100800 */
[----:B------:R1:W-:Y:S06]  /*21a0*/  STL [R11+0x28], R10 ;  /* 0x0000280a0b007387 */ /* 0x0003ec0000100800 */
[----:B------:R-:W-:Y:S05]  /*21b0*/  @!P0 BRA `(.L_x_35) ;  /* 0xfffffffc00708947 */ /* 0x000fea000383ffff */
.L_x_34:
[----:B------:R-:W-:-:S04]  /*21c0*/  IADD3 R6, P0, PT, R6, -0x1, RZ ;  /* 0xffffffff06067810 */ /* 0x000fc80007f1e0ff */
[----:B------:R-:W-:Y:S02]  /*21d0*/  IADD3.X R14, PT, PT, R14, -0x1, RZ, P0, !PT ;  /* 0xffffffff0e0e7810 */ /* 0x000fe400007fe4ff */
[----:B------:R-:W-:-:S04]  /*21e0*/  ISETP.NE.U32.AND P0, PT, R6, RZ, PT ;  /* 0x000000ff0600720c */ /* 0x000fc80003f05070 */
[----:B------:R-:W-:-:S13]  /*21f0*/  ISETP.NE.AND.EX P0, PT, R14, RZ, PT, P0 ;  /* 0x000000ff0e00720c */ /* 0x000fda0003f05300 */
[----:B------:R-:W-:Y:S05]  /*2200*/  @P0 BRA `(.L_x_36) ;  /* 0xfffffffc00300947 */ /* 0x000fea000383ffff */
.L_x_33:
[----:B------:R-:W2:Y:S02]  /*2210*/  LDC.64 R4, c[0x0][0x398] ;  /* 0x0000e600ff047b82 */ /* 0x000ea40000000a00 */
[----:B--2---:R-:W-:-:S04]  /*2220*/  ISETP.NE.U32.AND P0, PT, R4, RZ, PT ;  /* 0x000000ff0400720c */ /* 0x004fc80003f05070 */
[----:B------:R-:W-:-:S13]  /*2230*/  ISETP.NE.AND.EX P0, PT, R5, RZ, PT, P0 ;  /* 0x000000ff0500720c */ /* 0x000fda0003f05300 */
[----:B------:R-:W-:Y:S05]  /*2240*/  @!P0 EXIT ;  /* 0x000000000000894d */ /* 0x000fea0003800000 */
[----:B01----:R-:W0:Y:S01]  /*2250*/  LDC R13, c[0x0][0x398] ;  /* 0x0000e600ff0d7b82 */ /* 0x003e220000000800 */
[C---:B------:R-:W-:Y:S01]  /*2260*/  ISETP.GE.U32.AND P0, PT, R4.reuse, 0x10, PT ;  /* 0x000000100400780c */ /* 0x040fe20003f06070 */
[----:B------:R-:W-:Y:S01]  /*2270*/  IMAD.MOV.U32 R0, RZ, RZ, RZ ;  /* 0x000000ffff007224 */ /* 0x000fe200078e00ff */
[----:B------:R-:W-:Y:S02]  /*2280*/  LOP3.LUT R28, R4, 0xf, RZ, 0xc0, !PT ;  /* 0x0000000f041c7812 */ /* 0x000fe400078ec0ff */
[----:B------:R-:W-:Y:S01]  /*2290*/  ISETP.GE.U32.AND.EX P1, PT, R5, RZ, PT, P0 ;  /* 0x000000ff0500720c */ /* 0x000fe20003f26100 */
[----:B------:R-:W-:Y:S01]  /*22a0*/  IMAD.MOV.U32 R5, RZ, RZ, RZ ;  /* 0x000000ffff057224 */ /* 0x000fe200078e00ff */
[----:B------:R-:W-:-:S04]  /*22b0*/  ISETP.NE.U32.AND P2, PT, R28, RZ, PT ;  /* 0x000000ff1c00720c */ /* 0x000fc80003f45070 */
[----:B------:R-:W-:Y:S01]  /*22c0*/  ISETP.NE.AND.EX P0, PT, RZ, RZ, PT, P2 ;  /* 0x000000ffff00720c */ /* 0x000fe20003f05320 */
[----:B0-----:R-:W-:-:S06]  /*22d0*/  IMAD R13, R13, UR11, RZ ;  /* 0x0000000b0d0d7c24 */ /* 0x001fcc000f8e02ff */
[----:B------:R-:W-:Y:S06]  /*22e0*/  @!P1 BRA `(.L_x_37) ;  /* 0x0000000000b09947 */ /* 0x000fec0003800000 */
[----:B------:R-:W0:Y:S01]  /*22f0*/  LDC.64 R18, c[0x0][0x388] ;  /* 0x0000e200ff127b82 */ /* 0x000e220000000a00 */
[----:B------:R-:W-:Y:S01]  /*2300*/  LOP3.LUT R0, R4, 0xfffffff0, RZ, 0xc0, !PT ;  /* 0xfffffff004007812 */ /* 0x000fe200078ec0ff */
[----:B------:R-:W-:-:S04]  /*2310*/  VIADD R27, R1, 0x48 ;  /* 0x00000048011b7836 */ /* 0x000fc80000000000 */
[----:B------:R-:W-:Y:S02]  /*2320*/  IMAD.MOV.U32 R26, RZ, RZ, R0 ;  /* 0x000000ffff1a7224 */ /* 0x000fe400078e0000 */
[----:B------:R-:W1:Y:S01]  /*2330*/  LDC R5, c[0x0][0x39c] ;  /* 0x0000e700ff057b82 */ /* 0x000e620000000800 */
[----:B0-----:R-:W-:-:S04]  /*2340*/  LEA R18, P1, R13, R18, 0x2 ;  /* 0x000000120d127211 */ /* 0x001fc800078210ff */
[----:B------:R-:W-:Y:S02]  /*2350*/  IADD3 R18, P2, PT, R18, 0x20, RZ ;  /* 0x0000002012127810 */ /* 0x000fe40007f5e0ff */
[----:B------:R-:W-:Y:S01]  /*2360*/  LEA.HI.X R19, R13, R19, R12, 0x2, P1 ;  /* 0x000000130d137211 */ /* 0x000fe200008f140c */
[----:B-1----:R-:W-:-:S04]  /*2370*/  IMAD.MOV.U32 R8, RZ, RZ, R5 ;  /* 0x000000ffff087224 */ /* 0x002fc800078e0005 */
[----:B------:R-:W-:-:S07]  /*2380*/  IMAD.X R19, RZ, RZ, R19, P2 ;  /* 0x000000ffff137224 */ /* 0x000fce00010e0613 */
.L_x_38:
[----:B------:R-:W2:Y:S04]  /*2390*/  LDL.64 R24, [R27+-0x20] ;  /* 0xffffe0001b187983 */ /* 0x000ea80000100a00 */
[----:B------:R-:W3:Y:S04]  /*23a0*/  LDL.64 R6, [R27+-0x18] ;  /* 0xffffe8001b067983 */ /* 0x000ee80000100a00 */
[----:B------:R-:W4:Y:S04]  /*23b0*/  LDL.64 R10, [R27+-0x10] ;  /* 0xfffff0001b0a7983 */ /* 0x000f280000100a00 */
[----:B------:R-:W5:Y:S01]  /*23c0*/  LDL.64 R14, [R27+-0x8] ;  /* 0xfffff8001b0e7983 */ /* 0x000f620000100a00 */
[----:B------:R-:W-:-:S02]  /*23d0*/  IMAD.MOV.U32 R16, RZ, RZ, R18 ;  /* 0x000000ffff107224 */ /* 0x000fc400078e0012 */
[----:B------:R-:W-:Y:S01]  /*23e0*/  IMAD.MOV.U32 R17, RZ, RZ, R19 ;  /* 0x000000ffff117224 */ /* 0x000fe200078e0013 */
[----:B------:R-:W5:Y:S04]  /*23f0*/  LDL.64 R2, [R27+0x8] ;  /* 0x000008001b027983 */ /* 0x000f680000100a00 */
[----:B------:R-:W5:Y:S04]  /*2400*/  LDL.64 R20, [R27+0x10] ;  /* 0x000010001b147983 */ /* 0x000f680000100a00 */
[----:B------:R-:W5:Y:S04]  /*2410*/  LDL.64 R22, [R27+0x18] ;  /* 0x000018001b167983 */ /* 0x000f680000100a00 */
[----:B------:R0:W5:Y:S01]  /*2420*/  LDL.64 R18, [R27] ;  /* 0x000000001b127983 */ /* 0x0001620000100a00 */
[----:B------:R-:W-:-:S04]  /*2430*/  IADD3 R26, P1, PT, R26, -0x10, RZ ;  /* 0xfffffff01a1a7810 */ /* 0x000fc80007f3e0ff */
[----:B------:R-:W-:Y:S02]  /*2440*/  IADD3.X R8, PT, PT, R8, -0x1, RZ, P1, !PT ;  /* 0xffffffff08087810 */ /* 0x000fe40000ffe4ff */
[----:B------:R-:W-:-:S04]  /*2450*/  ISETP.NE.U32.AND P1, PT, R26, RZ, PT ;  /* 0x000000ff1a00720c */ /* 0x000fc80003f25070 */
[----:B------:R-:W-:Y:S01]  /*2460*/  ISETP.NE.AND.EX P1, PT, R8, RZ, PT, P1 ;  /* 0x000000ff0800720c */ /* 0x000fe20003f25310 */
[----:B0-----:R-:W-:Y:S01]  /*2470*/  VIADD R27, R27, 0x40 ;  /* 0x000000401b1b7836 */ /* 0x001fe20000000000 */
[----:B--2---:R-:W-:Y:S04]  /*2480*/  STG.E desc[UR12][R16.64+-0x20], R24 ;  /* 0xffffe01810007986 */ /* 0x004fe8000c10190c */
[----:B------:R-:W-:Y:S04]  /*2490*/  STG.E desc[UR12][R16.64+-0x1c], R25 ;  /* 0xffffe41910007986 */ /* 0x000fe8000c10190c */
[----:B---3--:R-:W-:Y:S04]  /*24a0*/  STG.E desc[UR12][R16.64+-0x18], R6 ;  /* 0xffffe80610007986 */ /* 0x008fe8000c10190c */
[----:B------:R-:W-:Y:S04]  /*24b0*/  STG.E desc[UR12][R16.64+-0x14], R7 ;  /* 0xffffec0710007986 */ /* 0x000fe8000c10190c */
[----:B----4-:R-:W-:Y:S04]  /*24c0*/  STG.E desc[UR12][R16.64+-0x10], R10 ;  /* 0xfffff00a10007986 */ /* 0x010fe8000c10190c */
[----:B------:R-:W-:Y:S04]  /*24d0*/  STG.E desc[UR12][R16.64+-0xc], R11 ;  /* 0xfffff40b10007986 */ /* 0x000fe8000c10190c */
[----:B-----5:R-:W-:Y:S04]  /*24e0*/  STG.E desc[UR12][R16.64+-0x8], R14 ;  /* 0xfffff80e10007986 */ /* 0x020fe8000c10190c */
[----:B------:R-:W-:Y:S04]  /*24f0*/  STG.E desc[UR12][R16.64+-0x4], R15 ;  /* 0xfffffc0f10007986 */ /* 0x000fe8000c10190c */
[----:B------:R-:W-:Y:S04]  /*2500*/  STG.E desc[UR12][R16.64+0x8], R2 ;  /* 0x0000080210007986 */ /* 0x000fe8000c10190c */
[----:B------:R-:W-:Y:S04]  /*2510*/  STG.E desc[UR12][R16.64+0xc], R3 ;  /* 0x00000c0310007986 */ /* 0x000fe8000c10190c */
[----:B------:R-:W-:Y:S04]  /*2520*/  STG.E desc[UR12][R16.64+0x10], R20 ;  /* 0x0000101410007986 */ /* 0x000fe8000c10190c */
[----:B------:R-:W-:Y:S04]  /*2530*/  STG.E desc[UR12][R16.64+0x14], R21 ;  /* 0x0000141510007986 */ /* 0x000fe8000c10190c */
[----:B------:R-:W-:Y:S04]  /*2540*/  STG.E desc[UR12][R16.64+0x18], R22 ;  /* 0x0000181610007986 */ /* 0x000fe8000c10190c */
[----:B------:R-:W-:Y:S04]  /*2550*/  STG.E desc[UR12][R16.64+0x1c], R23 ;  /* 0x00001c1710007986 */ /* 0x000fe8000c10190c */
[----:B------:R0:W-:Y:S04]  /*2560*/  STG.E desc[UR12][R16.64], R18 ;  /* 0x0000001210007986 */ /* 0x0001e8000c10190c */
[----:B------:R1:W-:Y:S01]  /*2570*/  STG.E desc[UR12][R16.64+0x4], R19 ;  /* 0x0000041310007986 */ /* 0x0003e2000c10190c */
[----:B0-----:R-:W-:-:S05]  /*2580*/  IADD3 R18, P2, PT, R16, 0x40, RZ ;  /* 0x0000004010127810 */ /* 0x001fca0007f5e0ff */
[----:B-1----:R-:W-:Y:S01]  /*2590*/  IMAD.X R19, RZ, RZ, R17, P2 ;  /* 0x000000ffff137224 */ /* 0x002fe200010e0611 */
[----:B------:R-:W-:Y:S07]  /*25a0*/  @P1 BRA `(.L_x_38) ;  /* 0xfffffffc00781947 */ /* 0x000fee000383ffff */
.L_x_37:
[----:B------:R-:W-:Y:S05]  /*25b0*/  @!P0 EXIT ;  /* 0x000000000000894d */ /* 0x000fea0003800000 */
[----:B------:R-:W-:Y:S02]  /*25c0*/  ISETP.GE.U32.AND P0, PT, R28, 0x8, PT ;  /* 0x000000081c00780c */ /* 0x000fe40003f06070 */
[----:B------:R-:W-:Y:S02]  /*25d0*/  LOP3.LUT R20, R4, 0x7, RZ, 0xc0, !PT ;  /* 0x0000000704147812 */ /* 0x000fe400078ec0ff */
[----:B------:R-:W-:Y:S02]  /*25e0*/  ISETP.GE.U32.AND.EX P0, PT, RZ, RZ, PT, P0 ;  /* 0x000000ffff00720c */ /* 0x000fe40003f06100 */
[----:B------:R-:W-:-:S04]  /*25f0*/  ISETP.NE.U32.AND P1, PT, R20, RZ, PT ;  /* 0x000000ff1400720c */ /* 0x000fc80003f25070 */
[----:B------:R-:W-:-:S07]  /*2600*/  ISETP.NE.AND.EX P1, PT, RZ, RZ, PT, P1 ;  /* 0x000000ffff00720c */ /* 0x000fce0003f25310 */
[----:B------:R-:W-:Y:S06]  /*2610*/  @!P0 BRA `(.L_x_39) ;  /* 0x0000000000508947 */ /* 0x000fec0003800000 */
[C---:B------:R-:W-:Y:S01]  /*2620*/  IMAD.U32 R8, R0.reuse, 0x4, R1 ;  /* 0x0000000400087824 */ /* 0x040fe200078e0001 */
[----:B------:R-:W0:Y:S04]  /*2630*/  LDC.64 R16, c[0x0][0x388] ;  /* 0x0000e200ff107b82 */ /* 0x000e280000000a00 */
[----:B------:R-:W2:Y:S04]  /*2640*/  LDL.64 R10, [R8+0x28] ;  /* 0x00002800080a7983 */ /* 0x000ea80000100a00 */
[----:B------:R-:W3:Y:S04]  /*2650*/  LDL.64 R6, [R8+0x30] ;  /* 0x0000300008067983 */ /* 0x000ee80000100a00 */
[----:B------:R-:W4:Y:S04]  /*2660*/  LDL.64 R2, [R8+0x38] ;  /* 0x0000380008027983 */ /* 0x000f280000100a00 */
[----:B------:R-:W5:Y:S01]  /*2670*/  LDL.64 R14, [R8+0x40] ;  /* 0x00004000080e7983 */ /* 0x000f620000100a00 */
[----:B------:R-:W-:-:S05]  /*2680*/  IADD3 R18, P0, PT, R0, R13, RZ ;  /* 0x0000000d00127210 */ /* 0x000fca0007f1e0ff */
[----:B------:R-:W-:Y:S01]  /*2690*/  IMAD.X R19, R5, 0x1, R12, P0 ;  /* 0x0000000105137824 */ /* 0x000fe200000e060c */
[----:B0-----:R-:W-:-:S04]  /*26a0*/  LEA R16, P0, R18, R16, 0x2 ;  /* 0x0000001012107211 */ /* 0x001fc800078010ff */
[----:B------:R-:W-:Y:S02]  /*26b0*/  LEA.HI.X R17, R18, R17, R19, 0x2, P0 ;  /* 0x0000001112117211 */ /* 0x000fe400000f1413 */
[----:B------:R-:W-:-:S05]  /*26c0*/  IADD3 R0, P0, PT, R0, 0x8, RZ ;  /* 0x0000000800007810 */ /* 0x000fca0007f1e0ff */
[----:B------:R-:W-:Y:S01]  /*26d0*/  IMAD.X R5, RZ, RZ, R5, P0 ;  /* 0x000000ffff057224 */ /* 0x000fe200000e0605 */
[----:B--2---:R0:W-:Y:S04]  /*26e0*/  STG.E desc[UR12][R16.64], R10 ;  /* 0x0000000a10007986 */ /* 0x0041e8000c10190c */
[----:B------:R0:W-:Y:S04]  /*26f0*/  STG.E desc[UR12][R16.64+0x4], R11 ;  /* 0x0000040b10007986 */ /* 0x0001e8000c10190c */
[----:B---3--:R0:W-:Y:S04]  /*2700*/  STG.E desc[UR12][R16.64+0x8], R6 ;  /* 0x0000080610007986 */ /* 0x0081e8000c10190c */
[----:B------:R0:W-:Y:S04]  /*2710*/  STG.E desc[UR12][R16.64+0xc], R7 ;  /* 0x00000c0710007986 */ /* 0x0001e8000c10190c */
[----:B----4-:R0:W-:Y:S04]  /*2720*/  STG.E desc[UR12][R16.64+0x10], R2 ;  /* 0x0000100210007986 */ /* 0x0101e8000c10190c */
[----:B------:R0:W-:Y:S04]  /*2730*/  STG.E desc[UR12][R16.64+0x14], R3 ;  /* 0x0000140310007986 */ /* 0x0001e8000c10190c */
[----:B-----5:R0:W-:Y:S04]  /*2740*/  STG.E desc[UR12][R16.64+0x18], R14 ;  /* 0x0000180e10007986 */ /* 0x0201e8000c10190c */
[----:B------:R0:W-:Y:S02]  /*2750*/  STG.E desc[UR12][R16.64+0x1c], R15 ;  /* 0x00001c0f10007986 */ /* 0x0001e4000c10190c */
.L_x_39:
[----:B------:R-:W-:Y:S05]  /*2760*/  @!P1 EXIT ;  /* 0x000000000000994d */ /* 0x000fea0003800000 */
[----:B------:R-:W-:-:S04]  /*2770*/  ISETP.GE.U32.AND P0, PT, R20, 0x4, PT ;  /* 0x000000041400780c */ /* 0x000fc80003f06070 */
[----:B------:R-:W-:-:S13]  /*2780*/  ISETP.GE.U32.AND.EX P0, PT, RZ, RZ, PT, P0 ;  /* 0x000000ffff00720c */ /* 0x000fda0003f06100 */
[C---:B0-----:R-:W-:Y:S01]  /*2790*/  @P0 IMAD.U32 R11, R0.reuse, 0x4, R1 ;  /* 0x00000004000b0824 */ /* 0x041fe200078e0001 */
[----:B------:R-:W0:Y:S04]  /*27a0*/  @P0 LDC.64 R14, c[0x0][0x388] ;  /* 0x0000e200ff0e0b82 */ /* 0x000e280000000a00 */
[----:B------:R-:W2:Y:S04]  /*27b0*/  @P0 LDL.64 R2, [R11+0x28] ;  /* 0x000028000b020983 */ /* 0x000ea80000100a00 */
[----:B------:R-:W3:Y:S01]  /*27c0*/  @P0 LDL.64 R16, [R11+0x30] ;  /* 0x000030000b100983 */ /* 0x000ee20000100a00 */
[----:B------:R-:W-:Y:S01]  /*27d0*/  @P0 IADD3 R7, P1, PT, R0, R13, RZ ;  /* 0x0000000d00070210 */ /* 0x000fe20007f3e0ff */
[----:B------:R-:W-:Y:S01]  /*27e0*/  IMAD.MOV.U32 R10, RZ, RZ, RZ ;  /* 0x000000ffff0a7224 */ /* 0x000fe200078e00ff */
[----:B------:R-:W-:-:S03]  /*27f0*/  LOP3.LUT R8, R4, 0x3, RZ, 0xc0, !PT ;  /* 0x0000000304087812 */ /* 0x000fc600078ec0ff */
[----:B------:R-:W-:Y:S01]  /*2800*/  @P0 IMAD.X R4, R5, 0x1, R12, P1 ;  /* 0x0000000105040824 */ /* 0x000fe200008e060c */
[----:B------:R-:W-:-:S04]  /*2810*/  ISETP.NE.U32.AND P1, PT, R8, RZ, PT ;  /* 0x000000ff0800720c */ /* 0x000fc80003f25070 */
[----:B------:R-:W-:Y:S02]  /*2820*/  ISETP.NE.AND.EX P1, PT, R10, RZ, PT, P1 ;  /* 0x000000ff0a00720c */ /* 0x000fe40003f25310 */
[----:B0-----:R-:W-:-:S04]  /*2830*/  @P0 LEA R6, P2, R7, R14, 0x2 ;  /* 0x0000000e07060211 */ /* 0x001fc800078410ff */
[----:B------:R-:W-:-:S05]  /*2840*/  @P0 LEA.HI.X R7, R7, R15, R4, 0x2, P2 ;  /* 0x0000000f07070211 */ /* 0x000fca00010f1404 */
[----:B--2---:R0:W-:Y:S04]  /*2850*/  @P0 STG.E desc[UR12][R6.64], R2 ;  /* 0x0000000206000986 */ /* 0x0041e8000c10190c */
[----:B------:R0:W-:Y:S04]  /*2860*/  @P0 STG.E desc[UR12][R6.64+0x4], R3 ;  /* 0x0000040306000986 */ /* 0x0001e8000c10190c */
[----:B---3--:R0:W-:Y:S04]  /*2870*/  @P0 STG.E desc[UR12][R6.64+0x8], R16 ;  /* 0x0000081006000986 */ /* 0x0081e8000c10190c */
[----:B------:R0:W-:Y:S01]  /*2880*/  @P0 STG.E desc[UR12][R6.64+0xc], R17 ;  /* 0x00000c1106000986 */ /* 0x0001e2000c10190c */
[----:B------:R-:W-:Y:S05]  /*2890*/  @!P1 EXIT ;  /* 0x000000000000994d */ /* 0x000fea0003800000 */
[----:B0-----:R-:W0:Y:S01]  /*28a0*/  LDC.64 R2, c[0x0][0x388] ;  /* 0x0000e200ff027b82 */ /* 0x001e220000000a00 */
[----:B------:R-:W-:-:S04]  /*28b0*/  @P0 IADD3 R0, P1, PT, R0, 0x4, RZ ;  /* 0x0000000400000810 */ /* 0x000fc80007f3e0ff */
[C---:B------:R-:W-:Y:S01]  /*28c0*/  IADD3 R7, P2, PT, R0.reuse, R13, RZ ;  /* 0x0000000d00077210 */ /* 0x040fe20007f5e0ff */
[----:B------:R-:W-:Y:S02]  /*28d0*/  @P0 IMAD.X R5, RZ, RZ, R5, P1 ;  /* 0x000000ffff050224 */ /* 0x000fe400008e0605 */
[----:B------:R-:W-:Y:S02]  /*28e0*/  IMAD.U32 R0, R0, 0x4, R9 ;  /* 0x0000000400007824 */ /* 0x000fe400078e0009 */
[----:B------:R-:W-:Y:S01]  /*28f0*/  IMAD.X R12, R5, 0x1, R12, P2 ;  /* 0x00000001050c7824 */ /* 0x000fe200010e060c */
[----:B0-----:R-:W-:-:S04]  /*2900*/  LEA R4, P0, R7, R2, 0x2 ;  /* 0x0000000207047211 */ /* 0x001fc800078010ff */
[----:B------:R-:W-:-:S09]  /*2910*/  LEA.HI.X R7, R7, R3, R12, 0x2, P0 ;  /* 0x0000000307077211 */ /* 0x000fd200000f140c */
.L_x_40:
[----:B0-----:R0:W2:Y:S01]  /*2920*/  LDL R5, [R0] ;  /* 0x0000000000057983 */ /* 0x0010a20000100800 */
[----:B------:R-:W-:Y:S01]  /*2930*/  IMAD.MOV.U32 R2, RZ, RZ, R4 ;  /* 0x000000ffff027224 */ /* 0x000fe200078e0004 */
[----:B------:R-:W-:Y:S01]  /*2940*/  IADD3 R8, P0, PT, R8, -0x1, RZ ;  /* 0xffffffff08087810 */ /* 0x000fe20007f1e0ff */
[--C-:B------:R-:W-:Y:S01]  /*2950*/  IMAD.MOV.U32 R3, RZ, RZ, R7.reuse ;  /* 0x000000ffff037224 */ /* 0x100fe200078e0007 */
[----:B------:R-:W-:Y:S02]  /*2960*/  IADD3 R4, P1, PT, R4, 0x4, RZ ;  /* 0x0000000404047810 */ /* 0x000fe40007f3e0ff */
[----:B------:R-:W-:Y:S02]  /*2970*/  IADD3.X R10, PT, PT, R10, -0x1, RZ, P0, !PT ;  /* 0xffffffff0a0a7810 */ /* 0x000fe400007fe4ff */
[----:B------:R-:W-:Y:S01]  /*2980*/  ISETP.NE.U32.AND P0, PT, R8, RZ, PT ;  /* 0x000000ff0800720c */ /* 0x000fe20003f05070 */
[----:B0-----:R-:W-:Y:S02]  /*2990*/  VIADD R0, R0, 0x4 ;  /* 0x0000000400007836 */ /* 0x001fe40000000000 */
[----:B------:R-:W-:Y:S01]  /*29a0*/  IMAD.X R7, RZ, RZ, R7, P1 ;  /* 0x000000ffff077224 */ /* 0x000fe200008e0607 */
[----:B------:R-:W-:Y:S01]  /*29b0*/  ISETP.NE.AND.EX P0, PT, R10, RZ, PT, P0 ;  /* 0x000000ff0a00720c */ /* 0x000fe20003f05300 */
[----:B--2---:R0:W-:-:S12]  /*29c0*/  STG.E desc[UR12][R2.64], R5 ;  /* 0x0000000502007986 */ /* 0x0041d8000c10190c */
[----:B------:R-:W-:Y:S05]  /*29d0*/  @P0 BRA `(.L_x_40) ;  /* 0xfffffffc00d00947 */ /* 0x000fea000383ffff */
[----:B------:R-:W-:Y:S05]  /*29e0*/  EXIT ;  /* 0x000000000000794d */ /* 0x000fea0003800000 */
        .weak           $__internal_0_$__cuda_sm20_div_u64
        .type           $__internal_0_$__cuda_sm20_div_u64,@function
        .size           $__internal_0_$__cuda_sm20_div_u64,(.L_x_43 - $__internal_0_$__cuda_sm20_div_u64)
$__internal_0_$__cuda_sm20_div_u64:
[----:B------:R-:W-:Y:S01]  /*29f0*/  UMOV UR4, UR6 ;  /* 0x0000000600047c82 */ /* 0x000fe20008000000 */
[----:B------:R-:W-:Y:S02]  /*2a00*/  UMOV UR5, URZ ;  /* 0x000000ff00057c82 */ /* 0x000fe40008000000 */
[----:B------:R-:W0:Y:S08]  /*2a10*/  I2F.U64.RP R10, UR4 ;  /* 0x00000004000a7d12 */ /* 0x000e300008309000 */
[----:B0-----:R-:W0:Y:S02]  /*2a20*/  MUFU.RCP R10, R10 ;  /* 0x0000000a000a7308 */ /* 0x001e240000001000 */
[----:B0-----:R-:W-:-:S06]  /*2a30*/  VIADD R6, R10, 0x1ffffffe ;  /* 0x1ffffffe0a067836 */ /* 0x001fcc0000000000 */
[----:B------:R-:W0:Y:S02]  /*2a40*/  F2I.U64.TRUNC R6, R6 ;  /* 0x0000000600067311 */ /* 0x000e24000020d800 */
[----:B0-----:R-:W-:-:S04]  /*2a50*/  IMAD.WIDE.U32 R8, R6, UR6, RZ ;  /* 0x0000000606087c25 */ /* 0x001fc8000f8e00ff */
[----:B------:R-:W-:Y:S01]  /*2a60*/  IMAD R9, R7, UR6, R9 ;  /* 0x0000000607097c24 */ /* 0x000fe2000f8e0209 */
[----:B------:R-:W-:-:S05]  /*2a70*/  IADD3 R13, P0, PT, RZ, -R8, RZ ;  /* 0x80000008ff0d7210 */ /* 0x000fca0007f1e0ff */
[----:B------:R-:W-:-:S04]  /*2a80*/  IMAD.HI.U32 R8, R6, R13, RZ ;  /* 0x0000000d06087227 */ /* 0x000fc800078e00ff */
[----:B------:R-:W-:Y:S02]  /*2a90*/  IMAD.X R15, RZ, RZ, ~R9, P0 ;  /* 0x000000ffff0f7224 */ /* 0x000fe400000e0e09 */
[----:B------:R-:W-:Y:S02]  /*2aa0*/  IMAD.MOV.U32 R9, RZ, RZ, R6 ;  /* 0x000000ffff097224 */ /* 0x000fe400078e0006 */
[-C--:B------:R-:W-:Y:S02]  /*2ab0*/  IMAD R17, R7, R15.reuse, RZ ;  /* 0x0000000f07117224 */ /* 0x080fe400078e02ff */
[----:B------:R-:W-:-:S04]  /*2ac0*/  IMAD.WIDE.U32 R8, P0, R6, R15, R8 ;  /* 0x0000000f06087225 */ /* 0x000fc80007800008 */
[----:B------:R-:W-:-:S04]  /*2ad0*/  IMAD.HI.U32 R15, R7, R15, RZ ;  /* 0x0000000f070f7227 */ /* 0x000fc800078e00ff */
[----:B------:R-:W-:-:S05]  /*2ae0*/  IMAD.HI.U32 R8, P1, R7, R13, R8 ;  /* 0x0000000d07087227 */ /* 0x000fca0007820008 */
[----:B------:R-:W-:Y:S01]  /*2af0*/  IADD3 R9, P2, PT, R17, R8, RZ ;  /* 0x0000000811097210 */ /* 0x000fe20007f5e0ff */
[----:B------:R-:W-:-:S04]  /*2b00*/  IMAD.X R8, R15, 0x1, R7, P0 ;  /* 0x000000010f087824 */ /* 0x000fc800000e0607 */
[----:B------:R-:W-:Y:S01]  /*2b10*/  IMAD.WIDE.U32 R6, R9, UR6, RZ ;  /* 0x0000000609067c25 */ /* 0x000fe2000f8e00ff */
[----:B------:R-:W-:Y:S02]  /*2b20*/  IADD3.X R13, PT, PT, RZ, RZ, R8, P2, P1 ;  /* 0x000000ffff0d7210 */ /* 0x000fe400017e2408 */
[----:B------:R-:W-:-:S03]  /*2b30*/  IADD3 R15, P0, PT, RZ, -R6, RZ ;  /* 0x80000006ff0f7210 */ /* 0x000fc60007f1e0ff */
[----:B------:R-:W-:Y:S02]  /*2b40*/  IMAD R6, R13, UR6, R7 ;  /* 0x000000060d067c24 */ /* 0x000fe4000f8e0207 */
[----:B------:R-:W-:Y:S02]  /*2b50*/  IMAD.MOV.U32 R7, RZ, RZ, RZ ;  /* 0x000000ffff077224 */ /* 0x000fe400078e00ff */
[----:B------:R-:W-:-:S04]  /*2b60*/  IMAD.HI.U32 R8, R9, R15, RZ ;  /* 0x0000000f09087227 */ /* 0x000fc800078e00ff */
[----:B------:R-:W-:-:S04]  /*2b70*/  IMAD.X R6, RZ, RZ, ~R6, P0 ;  /* 0x000000ffff067224 */ /* 0x000fc800000e0e06 */
[----:B------:R-:W-:-:S04]  /*2b80*/  IMAD.WIDE.U32 R8, P0, R9, R6, R8 ;  /* 0x0000000609087225 */ /* 0x000fc80007800008 */
[C---:B------:R-:W-:Y:S02]  /*2b90*/  IMAD R10, R13.reuse, R6, RZ ;  /* 0x000000060d0a7224 */ /* 0x040fe400078e02ff */
[----:B------:R-:W-:-:S04]  /*2ba0*/  IMAD.HI.U32 R9, P1, R13, R15, R8 ;  /* 0x0000000f0d097227 */ /* 0x000fc80007820008 */
[----:B------:R-:W-:Y:S01]  /*2bb0*/  IMAD.HI.U32 R6, R13, R6, RZ ;  /* 0x000000060d067227 */ /* 0x000fe200078e00ff */
[----:B------:R-:W-:-:S03]  /*2bc0*/  IADD3 R9, P2, PT, R10, R9, RZ ;  /* 0x000000090a097210 */ /* 0x000fc60007f5e0ff */
[----:B------:R-:W-:Y:S02]  /*2bd0*/  IMAD.X R13, R6, 0x1, R13, P0 ;  /* 0x00000001060d7824 */ /* 0x000fe400000e060d */
[----:B------:R-:W-:-:S03]  /*2be0*/  IMAD.HI.U32 R6, R9, R0, RZ ;  /* 0x0000000009067227 */ /* 0x000fc600078e00ff */
[----:B------:R-:W-:Y:S01]  /*2bf0*/  IADD3.X R13, PT, PT, RZ, RZ, R13, P2, P1 ;  /* 0x000000ffff0d7210 */ /* 0x000fe200017e240d */
[----:B------:R-:W-:-:S04]  /*2c00*/  IMAD.WIDE.U32 R6, R9, R4, R6 ;  /* 0x0000000409067225 */ /* 0x000fc800078e0006 */
[C---:B------:R-:W-:Y:S02]  /*2c10*/  IMAD R9, R13.reuse, R4, RZ ;  /* 0x000000040d097224 */ /* 0x040fe400078e02ff */
[----:B------:R-:W-:-:S04]  /*2c20*/  IMAD.HI.U32 R6, P0, R13, R0, R6 ;  /* 0x000000000d067227 */ /* 0x000fc80007800006 */
[----:B------:R-:W-:Y:S01]  /*2c30*/  IMAD.HI.U32 R13, R13, R4, RZ ;  /* 0x000000040d0d7227 */ /* 0x000fe200078e00ff */
[----:B------:R-:W-:-:S03]  /*2c40*/  IADD3 R8, P1, PT, R9, R6, RZ ;  /* 0x0000000609087210 */ /* 0x000fc60007f3e0ff */
[----:B------:R-:W-:-:S04]  /*2c50*/  IMAD.X R6, RZ, RZ, R13, P0 ;  /* 0x000000ffff067224 */ /* 0x000fc800000e060d */
[----:B------:R-:W-:Y:S02]  /*2c60*/  IMAD.X R9, RZ, RZ, R6, P1 ;  /* 0x000000ffff097224 */ /* 0x000fe400008e0606 */
[----:B------:R-:W-:-:S04]  /*2c70*/  IMAD.WIDE.U32 R6, R8, UR6, RZ ;  /* 0x0000000608067c25 */ /* 0x000fc8000f8e00ff */
[----:B------:R-:W-:Y:S01]  /*2c80*/  IMAD R7, R9, UR6, R7 ;  /* 0x0000000609077c24 */ /* 0x000fe2000f8e0207 */
[----:B------:R-:W-:-:S04]  /*2c90*/  IADD3 R13, P0, PT, -R6, R0, RZ ;  /* 0x00000000060d7210 */ /* 0x000fc80007f1e1ff */
[C---:B------:R-:W-:Y:S01]  /*2ca0*/  IADD3 R0, P1, PT, R13.reuse, -UR6, RZ ;  /* 0x800000060d007c10 */ /* 0x040fe2000ff3e0ff */
[----:B------:R-:W-:Y:S01]  /*2cb0*/  IMAD.X R15, R4, 0x1, ~R7, P0 ;  /* 0x00000001040f7824 */ /* 0x000fe200000e0e07 */
[----:B------:R-:W-:Y:S02]  /*2cc0*/  ISETP.GE.U32.AND P0, PT, R13, UR6, PT ;  /* 0x000000060d007c0c */ /* 0x000fe4000bf06070 */
[----:B------:R-:W-:Y:S02]  /*2cd0*/  IADD3 R7, P2, PT, R8, 0x1, RZ ;  /* 0x0000000108077810 */ /* 0x000fe40007f5e0ff */
[C---:B------:R-:W-:Y:S02]  /*2ce0*/  ISETP.GE.U32.AND.EX P0, PT, R15.reuse, RZ, PT, P0 ;  /* 0x000000ff0f00720c */ /* 0x040fe40003f06100 */
[----:B------:R-:W-:Y:S01]  /*2cf0*/  IADD3.X R6, PT, PT, R15, -0x1, RZ, P1, !PT ;  /* 0xffffffff0f067810 */ /* 0x000fe20000ffe4ff */
[----:B------:R-:W-:Y:S01]  /*2d00*/  IMAD.X R4, RZ, RZ, R9, P2 ;  /* 0x000000ffff047224 */ /* 0x000fe200010e0609 */
[----:B------:R-:W-:-:S02]  /*2d10*/  SEL R0, R0, R13, P0 ;  /* 0x0000000d00007207 */ /* 0x000fc40000000000 */
[----:B------:R-:W-:Y:S02]  /*2d20*/  SEL R7, R7, R8, P0 ;  /* 0x0000000807077207 */ /* 0x000fe40000000000 */
[----:B------:R-:W-:Y:S02]  /*2d30*/  SEL R6, R6, R15, P0 ;  /* 0x0000000f06067207 */ /* 0x000fe40000000000 */
[----:B------:R-:W-:Y:S02]  /*2d40*/  SEL R4, R4, R9, P0 ;  /* 0x0000000904047207 */ /* 0x000fe40000000000 */
[----:B------:R-:W-:Y:S02]  /*2d50*/  ISETP.GE.U32.AND P0, PT, R0, UR6, PT ;  /* 0x0000000600007c0c */ /* 0x000fe4000bf06070 */
[----:B------:R-:W-:Y:S02]  /*2d60*/  IADD3 R0, P2, PT, R7, 0x1, RZ ;  /* 0x0000000107007810 */ /* 0x000fe40007f5e0ff */
[----:B------:R-:W-:Y:S01]  /*2d70*/  ISETP.GE.U32.AND.EX P0, PT, R6, RZ, PT, P0 ;  /* 0x000000ff0600720c */ /* 0x000fe20003f06100 */
[----:B------:R-:W-:Y:S01]  /*2d80*/  IMAD.MOV.U32 R6, RZ, RZ, R2 ;  /* 0x000000ffff067224 */ /* 0x000fe200078e0002 */
[----:B------:R-:W-:Y:S01]  /*2d90*/  ISETP.NE.U32.AND P1, PT, RZ, UR6, PT ;  /* 0x00000006ff007c0c */ /* 0x000fe2000bf25070 */
[----:B------:R-:W-:Y:S01]  /*2da0*/  IMAD.X R9, RZ, RZ, R4, P2 ;  /* 0x000000ffff097224 */ /* 0x000fe200010e0604 */
[----:B------:R-:W-:Y:S01]  /*2db0*/  SEL R0, R0, R7, P0 ;  /* 0x0000000700007207 */ /* 0x000fe20000000000 */
[----:B------:R-:W-:Y:S01]  /*2dc0*/  IMAD.MOV.U32 R7, RZ, RZ, 0x0 ;  /* 0x00000000ff077424 */ /* 0x000fe200078e00ff */
[----:B------:R-:W-:-:S02]  /*2dd0*/  ISETP.NE.AND.EX P1, PT, RZ, RZ, PT, P1 ;  /* 0x000000ffff00720c */ /* 0x000fc40003f25310 */
[----:B------:R-:W-:Y:S02]  /*2de0*/  SEL R9, R9, R4, P0 ;  /* 0x0000000409097207 */ /* 0x000fe40000000000 */
[----:B------:R-:W-:Y:S02]  /*2df0*/  SEL R0, R0, 0xffffffff, P1 ;  /* 0xffffffff00007807 */ /* 0x000fe40000800000 */
[----:B------:R-:W-:Y:S01]  /*2e00*/  SEL R9, R9, 0xffffffff, P1 ;  /* 0xffffffff09097807 */ /* 0x000fe20000800000 */
[----:B------:R-:W-:Y:S06]  /*2e10*/  RET.REL.NODEC R6 `(_Z11topk_kernelPfPjmmm) ;  /* 0xffffffd006787950 */ /* 0x000fec0003c3ffff */
.L_x_41:
[----:B------:R-:W-:-:S00]  /*2e20*/  BRA `(.L_x_41) ;  /* 0xfffffffc00fc7947 */ /* 0x000fc0000383ffff */
[----:B------:R-:W-:-:S00]  /*2e30*/  NOP ;  /* 0x0000000000007918 */ /* 0x000fc00000000000 */
        /* <DEDUP_REMOVED lines=12> */
.L_x_43:


//--------------------- .text._Z19convert_to_distancePfS_mm --------------------------
	.section	.text._Z19convert_to_distancePfS_mm,"ax",@progbits
	.align	128
        .global         _Z19convert_to_distancePfS_mm
        .type           _Z19convert_to_distancePfS_mm,@function
        .size           _Z19convert_to_distancePfS_mm,(.L_x_45 - _Z19convert_to_distancePfS_mm)
        .other          _Z19convert_to_distancePfS_mm,@"STO_CUDA_ENTRY STV_DEFAULT"
_Z19convert_to_distancePfS_mm:
.text._Z19convert_to_distancePfS_mm:
[----:B------:R-:W-:Y:S01]  /*0000*/  LDC R1, c[0x0][0x37c] ;  /* 0x0000df00ff017b82 */ /* 0x000fe20000000800 */
[----:B------:R-:W0:Y:S07]  /*0010*/  S2R R0, SR_TID.Y ;  /* 0x0000000000007919 */ /* 0x000e2e0000002200 */
[----:B------:R-:W1:Y:S01]  /*0020*/  LDC R2, c[0x0][0x360] ;  /* 0x0000d800ff027b82 */ /* 0x000e620000000800 */
[----:B------:R-:W2:Y:S01]  /*0030*/  LDCU.128 UR8, c[0x0][0x390] ;  /* 0x00007200ff0877ac */ /* 0x000ea20008000c00 */
[----:B------:R-:W1:Y:S06]  /*0040*/  S2R R3, SR_TID.X ;  /* 0x0000000000037919 */ /* 0x000e6c0000002100 */
[----:B------:R-:W0:Y:S08]  /*0050*/  S2UR UR5, SR_CTAID.Y ;  /* 0x00000000000579c3 */ /* 0x000e300000002600 */
[----:B------:R-:W0:Y:S08]  /*0060*/  LDC R5, c[0x0][0x364] ;  /* 0x0000d900ff057b82 */ /* 0x000e300000000800 */
[----:B------:R-:W1:Y:S01]  /*0070*/  S2UR UR4, SR_CTAID.X ;  /* 0x00000000000479c3 */ /* 0x000e620000002500 */
[----:B0-----:R-:W-:-:S05]  /*0080*/  IMAD R5, R5, UR5, R0 ;  /* 0x0000000505057c24 */ /* 0x001fca000f8e0200 */
[----:B--2---:R-:W-:Y:S01]  /*0090*/  ISETP.GE.U32.AND P1, PT, R5, UR10, PT ;  /* 0x0000000a05007c0c */ /* 0x004fe2000bf26070 */
[----:B-1----:R-:W-:-:S03]  /*00a0*/  IMAD R2, R2, UR4, R3 ;  /* 0x0000000402027c24 */ /* 0x002fc6000f8e0203 */
[----:B------:R-:W-:Y:S02]  /*00b0*/  ISETP.GE.U32.AND.EX P1, PT, RZ, UR11, PT, P1 ;  /* 0x0000000bff007c0c */ /* 0x000fe4000bf26110 */
[----:B------:R-:W-:-:S04]  /*00c0*/  ISETP.GE.U32.AND P0, PT, R2, UR8, PT ;  /* 0x0000000802007c0c */ /* 0x000fc8000bf06070 */
[----:B------:R-:W-:-:S13]  /*00d0*/  ISETP.GE.U32.OR.EX P0, PT, RZ, UR9, P1, P0 ;  /* 0x00000009ff007c0c */ /* 0x000fda0008f06500 */
[----:B------:R-:W-:Y:S05]  /*00e0*/  @P0 EXIT ;  /* 0x000000000000094d */ /* 0x000fea0003800000 */
[----:B------:R-:W0:Y:S01]  /*00f0*/  LDCU.128 UR12, c[0x0][0x380] ;  /* 0x00007000ff0c77ac */ /* 0x000e220008000c00 */
[----:B------:R-:W-:Y:S01]  /*0100*/  IMAD.MOV.U32 R3, RZ, RZ, RZ ;  /* 0x000000ffff037224 */ /* 0x000fe200078e00ff */
[----:B------:R-:W1:Y:S01]  /*0110*/  LDCU.64 UR4, c[0x0][0x358] ;  /* 0x00006b00ff0477ac */ /* 0x000e620008000a00 */
[----:B------:R-:W-:-:S04]  /*0120*/  IMAD.WIDE.U32 R2, R5, UR8, R2 ;  /* 0x0000000805027c25 */ /* 0x000fc8000f8e0002 */
[----:B------:R-:W-:Y:S02]  /*0130*/  IMAD R5, R5, UR9, R3 ;  /* 0x0000000905057c24 */ /* 0x000fe4000f8e0203 */
[----:B------:R-:W-:-:S03]  /*0140*/  IMAD.SHL.U32 R4, R2, 0x4, RZ ;  /* 0x0000000402047824 */ /* 0x000fc600078e00ff */
[----:B------:R-:W-:Y:S02]  /*0150*/  SHF.L.U64.HI R0, R2, 0x2, R5 ;  /* 0x0000000202007819 */ /* 0x000fe40000010205 */
[----:B0-----:R-:W-:-:S04]  /*0160*/  IADD3 R2, P0, PT, R4, UR12, RZ ;  /* 0x0000000c04027c10 */ /* 0x001fc8000ff1e0ff */
[----:B------:R-:W-:-:S05]  /*0170*/  IADD3.X R3, PT, PT, R0, UR13, RZ, P0, !PT ;  /* 0x0000000d00037c10 */ /* 0x000fca00087fe4ff */
[----:B-1----:R-:W2:Y:S01]  /*0180*/  LDG.E R2, desc[UR4][R2.64] ;  /* 0x0000000402027981 */ /* 0x002ea2000c1e1900 */
[----:B------:R-:W-:-:S04]  /*0190*/  IADD3 R4, P0, PT, R4, UR14, RZ ;  /* 0x0000000e04047c10 */ /* 0x000fc8000ff1e0ff */
[----:B------:R-:W-:Y:S01]  /*01a0*/  IADD3.X R5, PT, PT, R0, UR15, RZ, P0, !PT ;  /* 0x0000000f00057c10 */ /* 0x000fe200087fe4ff */
[----:B--2---:R-:W-:-:S05]  /*01b0*/  FADD R7, -R2, 1 ;  /* 0x3f80000002077421 */ /* 0x004fca0000000100 */
[----:B------:R-:W-:Y:S01]  /*01c0*/  STG.E desc[UR4][R4.64], R7 ;  /* 0x0000000704007986 */ /* 0x000fe2000c101904 */
[----:B------:R-:W-:Y:S05]  /*01d0*/  EXIT ;  /* 0x000000000000794d */ /* 0x000fea0003800000 */
.L_x_42:
        /* <DEDUP_REMOVED lines=10> */
.L_x_45:


//--------------------- .nv.shared._Z11topk_kernelPfPjmmm --------------------------
	.section	.nv.shared._Z11topk_kernelPfPjmmm,"aw",@nobits
	.sectionflags	@""
	.align	16
	.zero		1024


//--------------------- .nv.shared.reserved.0     --------------------------
	.section	.nv.shared.reserved.0,"aw",@nobits
	.weak		__nv_reservedSMEM_offset_0_alias
	.size		__nv_reservedSMEM_offset_0_alias, 0, 64
	.other		__nv_reservedSMEM_offset_0_alias,@"STO_CUDA_RESERVED_SHARED STV_DEFAULT"
__nv_reservedSMEM_offset_0_alias:
	.zero		0
	.zero		64


//--------------------- .nv.shared._Z19convert_to_distancePfS_mm --------------------------
	.section	.nv.shared._Z19convert_to_distancePfS_mm,"aw",@nobits
	.sectionflags	@""
	.align	16
	.zero		1024


//--------------------- .nv.constant0._Z11topk_kernelPfPjmmm --------------------------
	.section	.nv.constant0._Z11topk_kernelPfPjmmm,"a",@progbits
	.sectionflags	@""
	.align	4
.nv.constant0._Z11topk_kernelPfPjmmm:
	.zero		936


//--------------------- .nv.constant0._Z19convert_to_distancePfS_mm --------------------------
	.section	.nv.constant0._Z19convert_to_distancePfS_mm,"a",@progbits
	.sectionflags	@""
	.align	4
.nv.constant0._Z19convert_to_distancePfS_mm:
	.zero		928


//--------------------- SYMBOLS --------------------------

	.type		.nv.reservedSmem.offset0,@object
	.size		.nv.reservedSmem.offset0,0x4
	.type		.nv.reservedSmem.cap,@object
	.size		.nv.reservedSmem.cap,0x4
